// auto-generated by cutlass_sweep.gemm — config: {"arch": "sm_90", "cluster_m": 2, "cluster_n": 1, "dtype": "bf16", "dtype_b": "bf16", "layout": "nt", "stages": 0, "tile_k": 64, "tile_m": 64, "tile_n": 64}
#include "cutlass/cutlass.h"
#include "cutlass/gemm/collective/collective_builder.hpp"
#include "cutlass/gemm/device/gemm_universal_adapter.h"
#include "cutlass/gemm/kernel/gemm_universal.hpp"
#include "cutlass/epilogue/collective/collective_builder.hpp"

using ElemA = cutlass::bfloat16_t;
using ElemB = cutlass::bfloat16_t;
using ElemCD = cutlass::bfloat16_t;
using Acc  = float;
using TileShape    = cute::Shape<cute::_64, cute::_64, cute::_64>;
using ClusterShape = cute::Shape<cute::_2, cute::_1, cute::_1>;

using CollectiveEpilogue = typename cutlass::epilogue::collective::CollectiveBuilder<
    cutlass::arch::Sm90, cutlass::arch::OpClassTensorOp,
    TileShape, ClusterShape,
    cutlass::epilogue::collective::EpilogueTileAuto,
    Acc, Acc,
    ElemCD, cutlass::layout::RowMajor, 128 / cutlass::sizeof_bits<ElemCD>::value,
    ElemCD, cutlass::layout::RowMajor, 128 / cutlass::sizeof_bits<ElemCD>::value,
    cutlass::epilogue::collective::EpilogueScheduleAuto
  >::CollectiveOp;

using CollectiveMainloop = typename cutlass::gemm::collective::CollectiveBuilder<
    cutlass::arch::Sm90, cutlass::arch::OpClassTensorOp,
    ElemA, cutlass::layout::RowMajor, 128 / cutlass::sizeof_bits<ElemA>::value,
    ElemB, cutlass::layout::ColumnMajor, 128 / cutlass::sizeof_bits<ElemB>::value,
    Acc,
    TileShape, ClusterShape,
    cutlass::gemm::collective::StageCountAutoCarveout<static_cast<int>(sizeof(typename CollectiveEpilogue::SharedStorage))>,
    cutlass::gemm::collective::KernelScheduleAuto
  >::CollectiveOp;

using GemmKernel = cutlass::gemm::kernel::GemmUniversal<
    cute::Shape<int,int,int,int>,
    CollectiveMainloop,
    CollectiveEpilogue
>;
using Gemm = cutlass::gemm::device::GemmUniversalAdapter<GemmKernel>;

// Force the device kernel symbol into the cubin without needing a host main.
auto* _anchor = &cutlass::device_kernel<GemmKernel>;


// ===== COMPILED SASS (sm_90a) =====

	.target	sm_90a

	.elftype	@"ET_EXEC"


//--------------------- .note.nv.tkinfo           --------------------------
	.section	.note.nv.tkinfo,"",@"SHT_NOTE"
	.sectionflags	@"SHF_NOTE_NV_TKINFO"
	.tkinfo
        /*0018*/ 	.word	0x00000002
        /*0030*/ 	.string	""
        /*0030*/ 	.string	"ptxas"
        /*0030*/ 	.string	"Cuda compilation tools, release 13.0, V13.0.88"
        /*0030*/ 	.string	"Build cuda_13.0.r13.0/compiler.36424714_0"
        /*0030*/ 	.string	"-arch sm_90a -m 64 "



//--------------------- .note.nv.cuinfo           --------------------------
	.section	.note.nv.cuinfo,"",@"SHT_NOTE"
	.sectionflags	@"SHF_NOTE_NV_CUINFO"
        /*0018*/ 	.short	0x0002
        /*001a*/ 	.short	0x005a
        /*001c*/ 	.short	0x0082
	.zero		2


//--------------------- .nv.info                  --------------------------
	.section	.nv.info,"",@"SHT_CUDA_INFO"
	.align	4


	//----- nvinfo : EIATTR_REGCOUNT
	.align		4
        /*0000*/ 	.byte	0x04, 0x2f
        /*0002*/ 	.short	(.L_15 - .L_14)
	.align		4
.L_14:
        /*0004*/ 	.word	index@(_ZN7cutlass13device_kernelINS_4gemm6kernel13GemmUniversalIN4cute5tupleIJiiiiEEENS1_10collective13CollectiveMmaINS1_34MainloopSm90TmaGmmaWarpSpecializedILi14ENS5_IJNS4_1CILi2EEENSA_ILi1EEESC_EEENS1_32KernelTmaWarpSpecializedPingpongEEENS5_IJNSA_ILi64EEESG_SG_EEENS_10bfloat16_tENS5_IJlSC_lEEESI_SJ_NS4_8TiledMMAINS4_8MMA_AtomIJNS4_4SM904GMMA27MMA_64x64x16_F32BF16BF16_SSILNSN_5MajorE0ELSP_0ELNSN_7ScaleInE1ELSQ_1EEEEEENS4_6LayoutINS5_IJSC_SC_SC_EEENS5_IJNSA_ILi0EEESV_SV_EEEEENS5_IJNS4_10UnderscoreESY_SY_EEEEENS4_13SM90_TMA_LOADENS4_14ComposedLayoutINS4_7SwizzleILi3ELi4ELi3EEENS4_18smem_ptr_flag_bitsILi16EEENST_INS5_IJNSA_ILi8EEESG_EEENS5_IJSG_SC_EEEEEEEvNS4_8identityENS4_23SM90_TMA_LOAD_MULTICASTES1B_vS1C_EENS_8epilogue10collective6detail29Sm90TmaWarpSpecializedAdapterINS1G_15DefaultEpilogueISI_SJ_SJ_NS1F_6thread17LinearCombinationISI_Li1EffLNS1K_9ScaleType4KindE0ELNS_15FloatRoundStyleE2ESI_EENS1_15EpilogueDefaultEEEEEvvEEEEvNT_6ParamsE)
        /*0008*/ 	.word	0x000000a8


	//----- nvinfo : EIATTR_FRAME_SIZE
	.align		4
.L_15:
        /*000c*/ 	.byte	0x04, 0x11
        /*000e*/ 	.short	(.L_17 - .L_16)
	.align		4
.L_16:
        /*0010*/ 	.word	index@(_ZN7cutlass13device_kernelINS_4gemm6kernel13GemmUniversalIN4cute5tupleIJiiiiEEENS1_10collective13CollectiveMmaINS1_34MainloopSm90TmaGmmaWarpSpecializedILi14ENS5_IJNS4_1CILi2EEENSA_ILi1EEESC_EEENS1_32KernelTmaWarpSpecializedPingpongEEENS5_IJNSA_ILi64EEESG_SG_EEENS_10bfloat16_tENS5_IJlSC_lEEESI_SJ_NS4_8TiledMMAINS4_8MMA_AtomIJNS4_4SM904GMMA27MMA_64x64x16_F32BF16BF16_SSILNSN_5MajorE0ELSP_0ELNSN_7ScaleInE1ELSQ_1EEEEEENS4_6LayoutINS5_IJSC_SC_SC_EEENS5_IJNSA_ILi0EEESV_SV_EEEEENS5_IJNS4_10UnderscoreESY_SY_EEEEENS4_13SM90_TMA_LOADENS4_14ComposedLayoutINS4_7SwizzleILi3ELi4ELi3EEENS4_18smem_ptr_flag_bitsILi16EEENST_INS5_IJNSA_ILi8EEESG_EEENS5_IJSG_SC_EEEEEEEvNS4_8identityENS4_23SM90_TMA_LOAD_MULTICASTES1B_vS1C_EENS_8epilogue10collective6detail29Sm90TmaWarpSpecializedAdapterINS1G_15DefaultEpilogueISI_SJ_SJ_NS1F_6thread17LinearCombinationISI_Li1EffLNS1K_9ScaleType4KindE0ELNS_15FloatRoundStyleE2ESI_EENS1_15EpilogueDefaultEEEEEvvEEEEvNT_6ParamsE)
        /*0014*/ 	.word	0x00000008


	//----- nvinfo : EIATTR_MIN_STACK_SIZE
	.align		4
.L_17:
        /*0018*/ 	.byte	0x04, 0x12
        /*001a*/ 	.short	(.L_19 - .L_18)
	.align		4
.L_18:
        /*001c*/ 	.word	index@(_ZN7cutlass13device_kernelINS_4gemm6kernel13GemmUniversalIN4cute5tupleIJiiiiEEENS1_10collective13CollectiveMmaINS1_34MainloopSm90TmaGmmaWarpSpecializedILi14ENS5_IJNS4_1CILi2EEENSA_ILi1EEESC_EEENS1_32KernelTmaWarpSpecializedPingpongEEENS5_IJNSA_ILi64EEESG_SG_EEENS_10bfloat16_tENS5_IJlSC_lEEESI_SJ_NS4_8TiledMMAINS4_8MMA_AtomIJNS4_4SM904GMMA27MMA_64x64x16_F32BF16BF16_SSILNSN_5MajorE0ELSP_0ELNSN_7ScaleInE1ELSQ_1EEEEEENS4_6LayoutINS5_IJSC_SC_SC_EEENS5_IJNSA_ILi0EEESV_SV_EEEEENS5_IJNS4_10UnderscoreESY_SY_EEEEENS4_13SM90_TMA_LOADENS4_14ComposedLayoutINS4_7SwizzleILi3ELi4ELi3EEENS4_18smem_ptr_flag_bitsILi16EEENST_INS5_IJNSA_ILi8EEESG_EEENS5_IJSG_SC_EEEEEEEvNS4_8identityENS4_23SM90_TMA_LOAD_MULTICASTES1B_vS1C_EENS_8epilogue10collective6detail29Sm90TmaWarpSpecializedAdapterINS1G_15DefaultEpilogueISI_SJ_SJ_NS1F_6thread17LinearCombinationISI_Li1EffLNS1K_9ScaleType4KindE0ELNS_15FloatRoundStyleE2ESI_EENS1_15EpilogueDefaultEEEEEvvEEEEvNT_6ParamsE)
        /*0020*/ 	.word	0x00000008
.L_19:


//--------------------- .nv.compat                --------------------------
	.section	.nv.compat,"",@"SHT_CUDA_COMPAT_INFO"
	.align	4
        /*0000*/ 	.byte	0x02, 0x09, 0x01, 0x00, 0x02, 0x02, 0x04, 0x00, 0x02, 0x05, 0x05, 0x00, 0x03, 0x07, 0x01, 0x01
        /*0010*/ 	.byte	0x02, 0x03, 0x01, 0x00, 0x02, 0x06, 0x01, 0x00, 0x04, 0x0b, 0x08, 0x00, 0x00, 0x00, 0x00, 0x00
        /*0020*/ 	.byte	0x00, 0x00, 0x00, 0x00


//--------------------- .nv.info._ZN7cutlass13device_kernelINS_4gemm6kernel13GemmUniversalIN4cute5tupleIJiiiiEEENS1_10collective13CollectiveMmaINS1_34MainloopSm90TmaGmmaWarpSpecializedILi14ENS5_IJNS4_1CILi2EEENSA_ILi1EEESC_EEENS1_32KernelTmaWarpSpecializedPingpongEEENS5_IJNSA_ILi64EEESG_SG_EEENS_10bfloat16_tENS5_IJlSC_lEEESI_SJ_NS4_8TiledMMAINS4_8MMA_AtomIJNS4_4SM904GMMA27MMA_64x64x16_F32BF16BF16_SSILNSN_5MajorE0ELSP_0ELNSN_7ScaleInE1ELSQ_1EEEEEENS4_6LayoutINS5_IJSC_SC_SC_EEENS5_IJNSA_ILi0EEESV_SV_EEEEENS5_IJNS4_10UnderscoreESY_SY_EEEEENS4_13SM90_TMA_LOADENS4_14ComposedLayoutINS4_7SwizzleILi3ELi4ELi3EEENS4_18smem_ptr_flag_bitsILi16EEENST_INS5_IJNSA_ILi8EEESG_EEENS5_IJSG_SC_EEEEEEEvNS4_8identityENS4_23SM90_TMA_LOAD_MULTICASTES1B_vS1C_EENS_8epilogue10collective6detail29Sm90TmaWarpSpecializedAdapterINS1G_15DefaultEpilogueISI_SJ_SJ_NS1F_6thread17LinearCombinationISI_Li1EffLNS1K_9ScaleType4KindE0ELNS_15FloatRoundStyleE2ESI_EENS1_15EpilogueDefaultEEEEEvvEEEEvNT_6ParamsE --------------------------
	.section	.nv.info._ZN7cutlass13device_kernelINS_4gemm6kernel13GemmUniversalIN4cute5tupleIJiiiiEEENS1_10collective13CollectiveMmaINS1_34MainloopSm90TmaGmmaWarpSpecializedILi14ENS5_IJNS4_1CILi2EEENSA_ILi1EEESC_EEENS1_32KernelTmaWarpSpecializedPingpongEEENS5_IJNSA_ILi64EEESG_SG_EEENS_10bfloat16_tENS5_IJlSC_lEEESI_SJ_NS4_8TiledMMAINS4_8MMA_AtomIJNS4_4SM904GMMA27MMA_64x64x16_F32BF16BF16_SSILNSN_5MajorE0ELSP_0ELNSN_7ScaleInE1ELSQ_1EEEEEENS4_6LayoutINS5_IJSC_SC_SC_EEENS5_IJNSA_ILi0EEESV_SV_EEEEENS5_IJNS4_10UnderscoreESY_SY_EEEEENS4_13SM90_TMA_LOADENS4_14ComposedLayoutINS4_7SwizzleILi3ELi4ELi3EEENS4_18smem_ptr_flag_bitsILi16EEENST_INS5_IJNSA_ILi8EEESG_EEENS5_IJSG_SC_EEEEEEEvNS4_8identityENS4_23SM90_TMA_LOAD_MULTICASTES1B_vS1C_EENS_8epilogue10collective6detail29Sm90TmaWarpSpecializedAdapterINS1G_15DefaultEpilogueISI_SJ_SJ_NS1F_6thread17LinearCombinationISI_Li1EffLNS1K_9ScaleType4KindE0ELNS_15FloatRoundStyleE2ESI_EENS1_15EpilogueDefaultEEEEEvvEEEEvNT_6ParamsE,"",@"SHT_CUDA_INFO"
	.sectionflags	@""
	.align	4


	//----- nvinfo : EIATTR_CUDA_API_VERSION
	.align		4
        /*0000*/ 	.byte	0x04, 0x37
        /*0002*/ 	.short	(.L_21 - .L_20)
.L_20:
        /*0004*/ 	.word	0x00000082


	//----- nvinfo : EIATTR_KPARAM_INFO
	.align		4
.L_21:
        /*0008*/ 	.byte	0x04, 0x17
        /*000a*/ 	.short	(.L_23 - .L_22)
.L_22:
        /*000c*/ 	.word	0x00000000
        /*0010*/ 	.short	0x0000
        /*0012*/ 	.short	0x0070
        /*0014*/ 	.byte	0x00, 0xf0, 0x01, 0x10


	//----- nvinfo : EIATTR_SPARSE_MMA_MASK
	.align		4
.L_23:
        /*0018*/ 	.byte	0x03, 0x50
        /*001a*/ 	.short	0x0000


	//----- nvinfo : EIATTR_MAXREG_COUNT
	.align		4
        /*001c*/ 	.byte	0x03, 0x1b
        /*001e*/ 	.short	0x00a8


	//----- nvinfo : EIATTR_NUM_BARRIERS
	.align		4
        /*0020*/ 	.byte	0x02, 0x4c
        /*0022*/ 	.byte	0x01
	.zero		1


	//----- nvinfo : EIATTR_EXTERNS
	.align		4
        /*0024*/ 	.byte	0x04, 0x0f
        /*0026*/ 	.short	(.L_25 - .L_24)


	//   ....[0]....
	.align		4
.L_24:
        /*0028*/ 	.word	index@(__assertfail)


	//----- nvinfo : EIATTR_ANNOTATIONS
	.align		4
.L_25:
        /*002c*/ 	.byte	0x04, 0x55
        /*002e*/ 	.short	(.L_27 - .L_26)


	//   ....[0]....
.L_26:
        /*0030*/ 	.word	0x00000001
        /*0034*/ 	.byte	0x20, 0x0f, 0x00, 0x00, 0x01, 0x00, 0x00, 0x00, 0x50, 0x47, 0x00, 0x00, 0x01, 0x00, 0x00, 0x00
        /*0044*/ 	.byte	0xd0, 0x53, 0x00, 0x00


	//----- nvinfo : EIATTR_MERCURY_ISA_VERSION
	.align		4
.L_27:
        /*0048*/ 	.byte	0x03, 0x5f
        /*004a*/ 	.short	0x0101


	//----- nvinfo : EIATTR_INT_WARP_WIDE_INSTR_OFFSETS
	.align		4
        /*004c*/ 	.byte	0x04, 0x31
        /*004e*/ 	.short	(.L_29 - .L_28)


	//   ....[0]....
.L_28:
        /*0050*/ 	.word	0x000006a0


	//   ....[1]....
        /*0054*/ 	.word	0x000006d0


	//   ....[2]....
        /*0058*/ 	.word	0x00000710


	//   ....[3]....
        /*005c*/ 	.word	0x00000840


	//   ....[4]....
        /*0060*/ 	.word	0x00000850


	//   ....[5]....
        /*0064*/ 	.word	0x00000860


	//   ....[6]....
        /*0068*/ 	.word	0x00000900


	//   ....[7]....
        /*006c*/ 	.word	0x00000940


	//----- nvinfo : EIATTR_COOP_GROUP_MASK_REGIDS
	.align		4
.L_29:
        /*0070*/ 	.byte	0x04, 0x29
        /*0072*/ 	.short	(.L_31 - .L_30)


	//   ....[0]....
.L_30:
        /*0074*/ 	.word	0xffffffff


	//   ....[1]....
        /*0078*/ 	.word	0xffffffff


	//   ....[2]....
        /*007c*/ 	.word	0xffffffff


	//   ....[3]....
        /*0080*/ 	.word	0xffffffff


	//   ....[4]....
        /*0084*/ 	.word	0xffffffff


	//   ....[5]....
        /*0088*/ 	.word	0xffffffff


	//   ....[6]....
        /*008c*/ 	.word	0xffffffff


	//----- nvinfo : EIATTR_COOP_GROUP_INSTR_OFFSETS
	.align		4
.L_31:
        /*0090*/ 	.byte	0x04, 0x28
        /*0092*/ 	.short	(.L_33 - .L_32)


	//   ....[0]....
.L_32:
        /*0094*/ 	.word	0x00000070


	//   ....[1]....
        /*0098*/ 	.word	0x00000080


	//   ....[2]....
        /*009c*/ 	.word	0x00000140


	//   ....[3]....
        /*00a0*/ 	.word	0x00000460


	//   ....[4]....
        /*00a4*/ 	.word	0x000004a0


	//   ....[5]....
        /*00a8*/ 	.word	0x00000880


	//   ....[6]....
        /*00ac*/ 	.word	0x00000ac0


	//----- nvinfo : EIATTR_REG_RECONFIG
	.align		4
.L_33:
        /*00b0*/ 	.byte	0x01, 0x54
	.zero		2


	//----- nvinfo : EIATTR_SYSCALL_OFFSETS
	.align		4
        /*00b4*/ 	.byte	0x04, 0x46
        /*00b6*/ 	.short	(.L_35 - .L_34)


	//   ....[0]....
.L_34:
        /*00b8*/ 	.word	0x000019e0


	//----- nvinfo : EIATTR_MBARRIER_INSTR_OFFSETS
	.align		4
.L_35:
        /*00bc*/ 	.byte	0x04, 0x39
        /*00be*/ 	.short	(.L_37 - .L_36)


	//   ....[0]....
.L_36:
        /*00c0*/ 	.word	0x00000280
        /*00c4*/ 	.word	0x000000ff
        /*00c8*/ 	.word	0x00000000
        /*00cc*/ 	.short	0x0100
        /*00ce*/ 	.byte	0x08
	.zero		1


	//   ....[1]....
        /*00d0*/ 	.word	0x00000290
        /*00d4*/ 	.word	0x000000ff
        /*00d8*/ 	.word	0x00000070
        /*00dc*/ 	.short	0x0100
        /*00de*/ 	.byte	0x08
	.zero		1


	//   ....[2]....
        /*00e0*/ 	.word	0x000002a0
        /*00e4*/ 	.word	0x000000ff
        /*00e8*/ 	.word	0x00000008
        /*00ec*/ 	.short	0x0100
        /*00ee*/ 	.byte	0x08
	.zero		1


	//   ....[3]....
        /*00f0*/ 	.word	0x000002b0
        /*00f4*/ 	.word	0x000000ff
        /*00f8*/ 	.word	0x00000078
        /*00fc*/ 	.short	0x0100
        /*00fe*/ 	.byte	0x08
	.zero		1


	//   ....[4]....
        /*0100*/ 	.word	0x000002c0
        /*0104*/ 	.word	0x000000ff
        /*0108*/ 	.word	0x00000010
        /*010c*/ 	.short	0x0100
        /*010e*/ 	.byte	0x08
	.zero		1


	//   ....[5]....
        /*0110*/ 	.word	0x000002d0
        /*0114*/ 	.word	0x000000ff
        /*0118*/ 	.word	0x00000080
        /*011c*/ 	.short	0x0100
        /*011e*/ 	.byte	0x08
	.zero		1


	//   ....[6]....
        /*0120*/ 	.word	0x000002e0
        /*0124*/ 	.word	0x000000ff
        /*0128*/ 	.word	0x00000018
        /*012c*/ 	.short	0x0100
        /*012e*/ 	.byte	0x08
	.zero		1


	//   ....[7]....
        /*0130*/ 	.word	0x000002f0
        /*0134*/ 	.word	0x000000ff
        /*0138*/ 	.word	0x00000088
        /*013c*/ 	.short	0x0100
        /*013e*/ 	.byte	0x08
	.zero		1


	//   ....[8]....
        /*0140*/ 	.word	0x00000300
        /*0144*/ 	.word	0x000000ff
        /*0148*/ 	.word	0x00000020
        /*014c*/ 	.short	0x0100
        /*014e*/ 	.byte	0x08
	.zero		1


	//   ....[9]....
        /*0150*/ 	.word	0x00000310
        /*0154*/ 	.word	0x000000ff
        /*0158*/ 	.word	0x00000090
        /*015c*/ 	.short	0x0100
        /*015e*/ 	.byte	0x08
	.zero		1


	//   ....[10]....
        /*0160*/ 	.word	0x00000320
        /*0164*/ 	.word	0x000000ff
        /*0168*/ 	.word	0x00000028
        /*016c*/ 	.short	0x0100
        /*016e*/ 	.byte	0x08
	.zero		1


	//   ....[11]....
        /*0170*/ 	.word	0x00000330
        /*0174*/ 	.word	0x000000ff
        /*0178*/ 	.word	0x00000098
        /*017c*/ 	.short	0x0100
        /*017e*/ 	.byte	0x08
	.zero		1


	//   ....[12]....
        /*0180*/ 	.word	0x00000340
        /*0184*/ 	.word	0x000000ff
        /*0188*/ 	.word	0x00000030
        /*018c*/ 	.short	0x0100
        /*018e*/ 	.byte	0x08
	.zero		1


	//   ....[13]....
        /*0190*/ 	.word	0x00000350
        /*0194*/ 	.word	0x000000ff
        /*0198*/ 	.word	0x000000a0
        /*019c*/ 	.short	0x0100
        /*019e*/ 	.byte	0x08
	.zero		1


	//   ....[14]....
        /*01a0*/ 	.word	0x00000360
        /*01a4*/ 	.word	0x000000ff
        /*01a8*/ 	.word	0x00000038
        /*01ac*/ 	.short	0x0100
        /*01ae*/ 	.byte	0x08
	.zero		1


	//   ....[15]....
        /*01b0*/ 	.word	0x00000370
        /*01b4*/ 	.word	0x000000ff
        /*01b8*/ 	.word	0x000000a8
        /*01bc*/ 	.short	0x0100
        /*01be*/ 	.byte	0x08
	.zero		1


	//   ....[16]....
        /*01c0*/ 	.word	0x00000380
        /*01c4*/ 	.word	0x000000ff
        /*01c8*/ 	.word	0x00000040
        /*01cc*/ 	.short	0x0100
        /*01ce*/ 	.byte	0x08
	.zero		1


	//   ....[17]....
        /*01d0*/ 	.word	0x00000390
        /*01d4*/ 	.word	0x000000ff
        /*01d8*/ 	.word	0x000000b0
        /*01dc*/ 	.short	0x0100
        /*01de*/ 	.byte	0x08
	.zero		1


	//   ....[18]....
        /*01e0*/ 	.word	0x000003a0
        /*01e4*/ 	.word	0x000000ff
        /*01e8*/ 	.word	0x00000048
        /*01ec*/ 	.short	0x0100
        /*01ee*/ 	.byte	0x08
	.zero		1


	//   ....[19]....
        /*01f0*/ 	.word	0x000003b0
        /*01f4*/ 	.word	0x000000ff
        /*01f8*/ 	.word	0x000000b8
        /*01fc*/ 	.short	0x0100
        /*01fe*/ 	.byte	0x08
	.zero		1


	//   ....[20]....
        /*0200*/ 	.word	0x000003c0
        /*0204*/ 	.word	0x000000ff
        /*0208*/ 	.word	0x00000050
        /*020c*/ 	.short	0x0100
        /*020e*/ 	.byte	0x08
	.zero		1


	//   ....[21]....
        /*0210*/ 	.word	0x000003d0
        /*0214*/ 	.word	0x000000ff
        /*0218*/ 	.word	0x000000c0
        /*021c*/ 	.short	0x0100
        /*021e*/ 	.byte	0x08
	.zero		1


	//   ....[22]....
        /*0220*/ 	.word	0x000003e0
        /*0224*/ 	.word	0x000000ff
        /*0228*/ 	.word	0x00000058
        /*022c*/ 	.short	0x0100
        /*022e*/ 	.byte	0x08
	.zero		1


	//   ....[23]....
        /*0230*/ 	.word	0x000003f0
        /*0234*/ 	.word	0x000000ff
        /*0238*/ 	.word	0x000000c8
        /*023c*/ 	.short	0x0100
        /*023e*/ 	.byte	0x08
	.zero		1


	//   ....[24]....
        /*0240*/ 	.word	0x00000400
        /*0244*/ 	.word	0x000000ff
        /*0248*/ 	.word	0x00000060
        /*024c*/ 	.short	0x0100
        /*024e*/ 	.byte	0x08
	.zero		1


	//   ....[25]....
        /*0250*/ 	.word	0x00000410
        /*0254*/ 	.word	0x000000ff
        /*0258*/ 	.word	0x000000d0
        /*025c*/ 	.short	0x0100
        /*025e*/ 	.byte	0x08
	.zero		1


	//   ....[26]....
        /*0260*/ 	.word	0x00000420
        /*0264*/ 	.word	0x000000ff
        /*0268*/ 	.word	0x00000068
        /*026c*/ 	.short	0x0100
        /*026e*/ 	.byte	0x08
	.zero		1


	//   ....[27]....
        /*0270*/ 	.word	0x00000430
        /*0274*/ 	.word	0x000000ff
        /*0278*/ 	.word	0x000000d8
        /*027c*/ 	.short	0x0100
        /*027e*/ 	.byte	0x08
	.zero		1


	//   ....[28]....
        /*0280*/ 	.word	0x00000970
        /*0284*/ 	.word	0x000000ff
        /*0288*/ 	.word	0x00000110
        /*028c*/ 	.short	0x0100
        /*028e*/ 	.byte	0x08
	.zero		1


	//   ....[29]....
        /*0290*/ 	.word	0x00000a00
        /*0294*/ 	.word	0x000000ff
        /*0298*/ 	.word	0x00000118
        /*029c*/ 	.short	0x0100
        /*029e*/ 	.byte	0x08
	.zero		1


	//   ....[30]....
        /*02a0*/ 	.word	0x00000a40
        /*02a4*/ 	.word	0x000000ff
        /*02a8*/ 	.word	0x000000f0
        /*02ac*/ 	.short	0x0100
        /*02ae*/ 	.byte	0x09
	.zero		1


	//   ....[31]....
        /*02b0*/ 	.word	0x00000a50
        /*02b4*/ 	.word	0x000000ff
        /*02b8*/ 	.word	0x000000f8
        /*02bc*/ 	.short	0x0100
        /*02be*/ 	.byte	0x09
	.zero		1


	//   ....[32]....
        /*02c0*/ 	.word	0x00000a60
        /*02c4*/ 	.word	0x000000ff
        /*02c8*/ 	.word	0x00000100
        /*02cc*/ 	.short	0x0100
        /*02ce*/ 	.byte	0x09
	.zero		1


	//   ....[33]....
        /*02d0*/ 	.word	0x00000a70
        /*02d4*/ 	.word	0x000000ff
        /*02d8*/ 	.word	0x00000108
        /*02dc*/ 	.short	0x0100
        /*02de*/ 	.byte	0x09
	.zero		1


	//   ....[34]....
        /*02e0*/ 	.word	0x000018c0
        /*02e4*/ 	.word	0x0000003f
        /*02e8*/ 	.word	0x00000000
        /*02ec*/ 	.short	0x010a
        /*02ee*/ 	.byte	0x2a
	.zero		1


	//   ....[35]....
        /*02f0*/ 	.word	0x00001a60
        /*02f4*/ 	.word	0x00000003
        /*02f8*/ 	.word	0x00000000
        /*02fc*/ 	.short	0x010a
        /*02fe*/ 	.byte	0x3f
	.zero		1


	//   ....[36]....
        /*0300*/ 	.word	0x00001aa0
        /*0304*/ 	.word	0x00000003
        /*0308*/ 	.word	0x00000000
        /*030c*/ 	.short	0x010a
        /*030e*/ 	.byte	0x3f
	.zero		1


	//   ....[37]....
        /*0310*/ 	.word	0x00001da0
        /*0314*/ 	.word	0x000000ff
        /*0318*/ 	.word	0x00000000
        /*031c*/ 	.short	0x010a
        /*031e*/ 	.byte	0x04
	.zero		1


	//   ....[38]....
        /*0320*/ 	.word	0x00001de0
        /*0324*/ 	.word	0x000000ff
        /*0328*/ 	.word	0x00000000
        /*032c*/ 	.short	0x010a
        /*032e*/ 	.byte	0x04
	.zero		1


	//   ....[39]....
        /*0330*/ 	.word	0x00002040
        /*0334*/ 	.word	0x00000005
        /*0338*/ 	.word	0x00000000
        /*033c*/ 	.short	0x0101
        /*033e*/ 	.byte	0x3f
	.zero		1


	//   ....[40]....
        /*0340*/ 	.word	0x00002140
        /*0344*/ 	.word	0x00000040
        /*0348*/ 	.word	0x00000000
        /*034c*/ 	.short	0x0101
        /*034e*/ 	.byte	0x2f
	.zero		1


	//   ....[41]....
        /*0350*/ 	.word	0x00002260
        /*0354*/ 	.word	0x00000000
        /*0358*/ 	.word	0x00000000
        /*035c*/ 	.short	0x0101
        /*035e*/ 	.byte	0x3f
	.zero		1


	//   ....[42]....
        /*0360*/ 	.word	0x00002320
        /*0364*/ 	.word	0x0000003f
        /*0368*/ 	.word	0x00000010
        /*036c*/ 	.short	0x010a
        /*036e*/ 	.byte	0x2a
	.zero		1


	//   ....[43]....
        /*0370*/ 	.word	0x00004770
        /*0374*/ 	.word	0x00000042
        /*0378*/ 	.word	0x00000000
        /*037c*/ 	.short	0x0101
        /*037e*/ 	.byte	0x2f
	.zero		1


	//   ....[44]....
        /*0380*/ 	.word	0x00005120
        /*0384*/ 	.word	0x0000000c
        /*0388*/ 	.word	0x00000070
        /*038c*/ 	.short	0x010a
        /*038e*/ 	.byte	0x3f
	.zero		1


	//   ....[45]....
        /*0390*/ 	.word	0x000054f0
        /*0394*/ 	.word	0x00000004
        /*0398*/ 	.word	0x00000118
        /*039c*/ 	.short	0x0101
        /*039e*/ 	.byte	0x3f
	.zero		1


	//   ....[46]....
        /*03a0*/ 	.word	0x00005c80
        /*03a4*/ 	.word	0x00000007
        /*03a8*/ 	.word	0x00000000
        /*03ac*/ 	.short	0x010a
        /*03ae*/ 	.byte	0x3f
	.zero		1


	//   ....[47]....
        /*03b0*/ 	.word	0x00005d00
        /*03b4*/ 	.word	0x00000009
        /*03b8*/ 	.word	0x00000000
        /*03bc*/ 	.short	0x010a
        /*03be*/ 	.byte	0x3f
	.zero		1


	//   ....[48]....
        /*03c0*/ 	.word	0x00005d90
        /*03c4*/ 	.word	0x00000006
        /*03c8*/ 	.word	0x00000000
        /*03cc*/ 	.short	0x010a
        /*03ce*/ 	.byte	0x3f
	.zero		1


	//   ....[49]....
        /*03d0*/ 	.word	0x00005e20
        /*03d4*/ 	.word	0x00000009
        /*03d8*/ 	.word	0x00000000
        /*03dc*/ 	.short	0x010a
        /*03de*/ 	.byte	0x3f
	.zero		1


	//   ....[50]....
        /*03e0*/ 	.word	0x00005eb0
        /*03e4*/ 	.word	0x00000006
        /*03e8*/ 	.word	0x00000000
        /*03ec*/ 	.short	0x010a
        /*03ee*/ 	.byte	0x3f
	.zero		1


	//   ....[51]....
        /*03f0*/ 	.word	0x00005f40
        /*03f4*/ 	.word	0x00000009
        /*03f8*/ 	.word	0x00000000
        /*03fc*/ 	.short	0x010a
        /*03fe*/ 	.byte	0x3f
	.zero		1


	//   ....[52]....
        /*0400*/ 	.word	0x00005fd0
        /*0404*/ 	.word	0x00000006
        /*0408*/ 	.word	0x00000000
        /*040c*/ 	.short	0x010a
        /*040e*/ 	.byte	0x3f
	.zero		1


	//   ....[53]....
        /*0410*/ 	.word	0x00006060
        /*0414*/ 	.word	0x00000009
        /*0418*/ 	.word	0x00000000
        /*041c*/ 	.short	0x010a
        /*041e*/ 	.byte	0x3f
	.zero		1


	//   ....[54]....
        /*0420*/ 	.word	0x000060f0
        /*0424*/ 	.word	0x00000006
        /*0428*/ 	.word	0x00000000
        /*042c*/ 	.short	0x010a
        /*042e*/ 	.byte	0x3f
	.zero		1


	//   ....[55]....
        /*0430*/ 	.word	0x00006180
        /*0434*/ 	.word	0x00000009
        /*0438*/ 	.word	0x00000000
        /*043c*/ 	.short	0x010a
        /*043e*/ 	.byte	0x3f
	.zero		1


	//   ....[56]....
        /*0440*/ 	.word	0x00006210
        /*0444*/ 	.word	0x00000006
        /*0448*/ 	.word	0x00000000
        /*044c*/ 	.short	0x010a
        /*044e*/ 	.byte	0x3f
	.zero		1


	//   ....[57]....
        /*0450*/ 	.word	0x000062a0
        /*0454*/ 	.word	0x00000009
        /*0458*/ 	.word	0x00000000
        /*045c*/ 	.short	0x010a
        /*045e*/ 	.byte	0x3f
	.zero		1


	//   ....[58]....
        /*0460*/ 	.word	0x00006330
        /*0464*/ 	.word	0x00000006
        /*0468*/ 	.word	0x00000000
        /*046c*/ 	.short	0x010a
        /*046e*/ 	.byte	0x3f
	.zero		1


	//   ....[59]....
        /*0470*/ 	.word	0x000063c0
        /*0474*/ 	.word	0x00000003
        /*0478*/ 	.word	0x00000000
        /*047c*/ 	.short	0x010a
        /*047e*/ 	.byte	0x3f
	.zero		1


	//   ....[60]....
        /*0480*/ 	.word	0x00006420
        /*0484*/ 	.word	0x00000041
        /*0488*/ 	.word	0x00000000
        /*048c*/ 	.short	0x010a
        /*048e*/ 	.byte	0x3f
	.zero		1


	//   ....[61]....
        /*0490*/ 	.word	0x00006470
        /*0494*/ 	.word	0x00000003
        /*0498*/ 	.word	0x00000000
        /*049c*/ 	.short	0x010a
        /*049e*/ 	.byte	0x3f
	.zero		1


	//   ....[62]....
        /*04a0*/ 	.word	0x000064d0
        /*04a4*/ 	.word	0x00000005
        /*04a8*/ 	.word	0x00000000
        /*04ac*/ 	.short	0x010a
        /*04ae*/ 	.byte	0x3f
	.zero		1


	//   ....[63]....
        /*04b0*/ 	.word	0x00006520
        /*04b4*/ 	.word	0x00000041
        /*04b8*/ 	.word	0x00000010
        /*04bc*/ 	.short	0x010a
        /*04be*/ 	.byte	0x3f
	.zero		1


	//   ....[64]....
        /*04c0*/ 	.word	0x000065f0
        /*04c4*/ 	.word	0x0000000c
        /*04c8*/ 	.word	0x00000070
        /*04cc*/ 	.short	0x010a
        /*04ce*/ 	.byte	0x3f
	.zero		1


	//   ....[65]....
        /*04d0*/ 	.word	0x000066c0
        /*04d4*/ 	.word	0x00000007
        /*04d8*/ 	.word	0x00000000
        /*04dc*/ 	.short	0x010a
        /*04de*/ 	.byte	0x3f
	.zero		1


	//   ....[66]....
        /*04e0*/ 	.word	0x00006710
        /*04e4*/ 	.word	0x00000009
        /*04e8*/ 	.word	0x00000000
        /*04ec*/ 	.short	0x010a
        /*04ee*/ 	.byte	0x3f
	.zero		1


	//   ....[67]....
        /*04f0*/ 	.word	0x00006760
        /*04f4*/ 	.word	0x00000006
        /*04f8*/ 	.word	0x00000000
        /*04fc*/ 	.short	0x010a
        /*04fe*/ 	.byte	0x3f
	.zero		1


	//   ....[68]....
        /*0500*/ 	.word	0x000067b0
        /*0504*/ 	.word	0x00000009
        /*0508*/ 	.word	0x00000000
        /*050c*/ 	.short	0x010a
        /*050e*/ 	.byte	0x3f
	.zero		1


	//   ....[69]....
        /*0510*/ 	.word	0x00006800
        /*0514*/ 	.word	0x00000006
        /*0518*/ 	.word	0x00000000
        /*051c*/ 	.short	0x010a
        /*051e*/ 	.byte	0x3f
	.zero		1


	//   ....[70]....
        /*0520*/ 	.word	0x00006850
        /*0524*/ 	.word	0x00000009
        /*0528*/ 	.word	0x00000000
        /*052c*/ 	.short	0x010a
        /*052e*/ 	.byte	0x3f
	.zero		1


	//   ....[71]....
        /*0530*/ 	.word	0x000068a0
        /*0534*/ 	.word	0x00000006
        /*0538*/ 	.word	0x00000000
        /*053c*/ 	.short	0x010a
        /*053e*/ 	.byte	0x3f
	.zero		1


	//   ....[72]....
        /*0540*/ 	.word	0x000068f0
        /*0544*/ 	.word	0x00000009
        /*0548*/ 	.word	0x00000000
        /*054c*/ 	.short	0x010a
        /*054e*/ 	.byte	0x3f
	.zero		1


	//   ....[73]....
        /*0550*/ 	.word	0x00006940
        /*0554*/ 	.word	0x00000006
        /*0558*/ 	.word	0x00000000
        /*055c*/ 	.short	0x010a
        /*055e*/ 	.byte	0x3f
	.zero		1


	//   ....[74]....
        /*0560*/ 	.word	0x00006990
        /*0564*/ 	.word	0x00000009
        /*0568*/ 	.word	0x00000000
        /*056c*/ 	.short	0x010a
        /*056e*/ 	.byte	0x3f
	.zero		1


	//   ....[75]....
        /*0570*/ 	.word	0x000069e0
        /*0574*/ 	.word	0x00000006
        /*0578*/ 	.word	0x00000000
        /*057c*/ 	.short	0x010a
        /*057e*/ 	.byte	0x3f
	.zero		1


	//   ....[76]....
        /*0580*/ 	.word	0x00006a30
        /*0584*/ 	.word	0x00000009
        /*0588*/ 	.word	0x00000000
        /*058c*/ 	.short	0x010a
        /*058e*/ 	.byte	0x3f
	.zero		1


	//   ....[77]....
        /*0590*/ 	.word	0x00006a80
        /*0594*/ 	.word	0x00000006
        /*0598*/ 	.word	0x00000000
        /*059c*/ 	.short	0x010a
        /*059e*/ 	.byte	0x3f
	.zero		1


	//----- nvinfo : EIATTR_NUM_MBARRIERS
	.align		4
.L_37:
        /*05a0*/ 	.byte	0x03, 0x38
        /*05a2*/ 	.short	0x0022


	//----- nvinfo : EIATTR_EXIT_INSTR_OFFSETS
	.align		4
        /*05a4*/ 	.byte	0x04, 0x1c
        /*05a6*/ 	.short	(.L_39 - .L_38)


	//   ....[0]....
.L_38:
        /*05a8*/ 	.word	0x00001570


	//   ....[1]....
        /*05ac*/ 	.word	0x000015d0


	//   ....[2]....
        /*05b0*/ 	.word	0x00004e00


	//   ....[3]....
        /*05b4*/ 	.word	0x00004e30


	//   ....[4]....
        /*05b8*/ 	.word	0x00006410


	//----- nvinfo : EIATTR_MAX_THREADS
	.align		4
.L_39:
        /*05bc*/ 	.byte	0x04, 0x05
        /*05be*/ 	.short	(.L_41 - .L_40)
.L_40:
        /*05c0*/ 	.word	0x00000180
        /*05c4*/ 	.word	0x00000001
        /*05c8*/ 	.word	0x00000001


	//----- nvinfo : EIATTR_CRS_STACK_SIZE
	.align		4
.L_41:
        /*05cc*/ 	.byte	0x04, 0x1e
        /*05ce*/ 	.short	(.L_43 - .L_42)
.L_42:
        /*05d0*/ 	.word	0x00000000


	//----- nvinfo : EIATTR_CBANK_PARAM_SIZE
	.align		4
.L_43:
        /*05d4*/ 	.byte	0x03, 0x19
        /*05d6*/ 	.short	0x0470


	//----- nvinfo : EIATTR_PARAM_CBANK
	.align		4
        /*05d8*/ 	.byte	0x04, 0x0a
        /*05da*/ 	.short	(.L_45 - .L_44)
	.align		4
.L_44:
        /*05dc*/ 	.word	index@(.nv.constant0._ZN7cutlass13device_kernelINS_4gemm6kernel13GemmUniversalIN4cute5tupleIJiiiiEEENS1_10collective13CollectiveMmaINS1_34MainloopSm90TmaGmmaWarpSpecializedILi14ENS5_IJNS4_1CILi2EEENSA_ILi1EEESC_EEENS1_32KernelTmaWarpSpecializedPingpongEEENS5_IJNSA_ILi64EEESG_SG_EEENS_10bfloat16_tENS5_IJlSC_lEEESI_SJ_NS4_8TiledMMAINS4_8MMA_AtomIJNS4_4SM904GMMA27MMA_64x64x16_F32BF16BF16_SSILNSN_5MajorE0ELSP_0ELNSN_7ScaleInE1ELSQ_1EEEEEENS4_6LayoutINS5_IJSC_SC_SC_EEENS5_IJNSA_ILi0EEESV_SV_EEEEENS5_IJNS4_10UnderscoreESY_SY_EEEEENS4_13SM90_TMA_LOADENS4_14ComposedLayoutINS4_7SwizzleILi3ELi4ELi3EEENS4_18smem_ptr_flag_bitsILi16EEENST_INS5_IJNSA_ILi8EEESG_EEENS5_IJSG_SC_EEEEEEEvNS4_8identityENS4_23SM90_TMA_LOAD_MULTICASTES1B_vS1C_EENS_8epilogue10collective6detail29Sm90TmaWarpSpecializedAdapterINS1G_15DefaultEpilogueISI_SJ_SJ_NS1F_6thread17LinearCombinationISI_Li1EffLNS1K_9ScaleType4KindE0ELNS_15FloatRoundStyleE2ESI_EENS1_15EpilogueDefaultEEEEEvvEEEEvNT_6ParamsE)
        /*05e0*/ 	.short	0x0210
        /*05e2*/ 	.short	0x0470


	//----- nvinfo : EIATTR_SW_WAR
	.align		4
.L_45:
        /*05e4*/ 	.byte	0x04, 0x36
        /*05e6*/ 	.short	(.L_47 - .L_46)
.L_46:
        /*05e8*/ 	.word	0x00000008
.L_47:


//--------------------- .nv.callgraph             --------------------------
	.section	.nv.callgraph,"",@"SHT_CUDA_CALLGRAPH"
	.align	4
	.sectionentsize	8
	.align		4
        /*0000*/ 	.word	0x00000000
	.align		4
        /*0004*/ 	.word	0xffffffff
	.align		4
        /*0008*/ 	.word	index@(_ZN7cutlass13device_kernelINS_4gemm6kernel13GemmUniversalIN4cute5tupleIJiiiiEEENS1_10collective13CollectiveMmaINS1_34MainloopSm90TmaGmmaWarpSpecializedILi14ENS5_IJNS4_1CILi2EEENSA_ILi1EEESC_EEENS1_32KernelTmaWarpSpecializedPingpongEEENS5_IJNSA_ILi64EEESG_SG_EEENS_10bfloat16_tENS5_IJlSC_lEEESI_SJ_NS4_8TiledMMAINS4_8MMA_AtomIJNS4_4SM904GMMA27MMA_64x64x16_F32BF16BF16_SSILNSN_5MajorE0ELSP_0ELNSN_7ScaleInE1ELSQ_1EEEEEENS4_6LayoutINS5_IJSC_SC_SC_EEENS5_IJNSA_ILi0EEESV_SV_EEEEENS5_IJNS4_10UnderscoreESY_SY_EEEEENS4_13SM90_TMA_LOADENS4_14ComposedLayoutINS4_7SwizzleILi3ELi4ELi3EEENS4_18smem_ptr_flag_bitsILi16EEENST_INS5_IJNSA_ILi8EEESG_EEENS5_IJSG_SC_EEEEEEEvNS4_8identityENS4_23SM90_TMA_LOAD_MULTICASTES1B_vS1C_EENS_8epilogue10collective6detail29Sm90TmaWarpSpecializedAdapterINS1G_15DefaultEpilogueISI_SJ_SJ_NS1F_6thread17LinearCombinationISI_Li1EffLNS1K_9ScaleType4KindE0ELNS_15FloatRoundStyleE2ESI_EENS1_15EpilogueDefaultEEEEEvvEEEEvNT_6ParamsE)
	.align		4
        /*000c*/ 	.word	index@(__assertfail)
	.align		4
        /*0010*/ 	.word	0x00000000
	.align		4
        /*0014*/ 	.word	0xfffffffe
	.align		4
        /*0018*/ 	.word	0x00000000
	.align		4
        /*001c*/ 	.word	0xfffffffd
	.align		4
        /*0020*/ 	.word	0x00000000
	.align		4
        /*0024*/ 	.word	0xfffffffc


//--------------------- .nv.constant4             --------------------------
	.section	.nv.constant4,"a",@progbits
	.align	8
	.align		8
.nv.constant4:
        /*0000*/ 	.dword	__assertfail
	.align		8
        /*0008*/ 	.dword	__unnamed_1
	.align		8
        /*0010*/ 	.dword	_ZN40_INTERNAL_0b4783bf_4_k_cu_1babeeca_126264cuda3std3__45__cpo5beginE
	.align		8
        /*0018*/ 	.dword	_ZN40_INTERNAL_0b4783bf_4_k_cu_1babeeca_126264cuda3std3__45__cpo3endE
	.align		8
        /*0020*/ 	.dword	_ZN40_INTERNAL_0b4783bf_4_k_cu_1babeeca_126264cuda3std3__45__cpo6cbeginE
	.align		8
        /*0028*/ 	.dword	_ZN40_INTERNAL_0b4783bf_4_k_cu_1babeeca_126264cuda3std3__45__cpo4cendE
	.align		8
        /*0030*/ 	.dword	_ZN40_INTERNAL_0b4783bf_4_k_cu_1babeeca_126264cuda3std3__442_GLOBAL__N__0b4783bf_4_k_cu_1babeeca_126266ignoreE
	.align		8
        /*0038*/ 	.dword	_ZN40_INTERNAL_0b4783bf_4_k_cu_1babeeca_126264cuda3std3__419piecewise_constructE
	.align		8
        /*0040*/ 	.dword	_ZN40_INTERNAL_0b4783bf_4_k_cu_1babeeca_126264cuda3std3__48in_placeE
	.align		8
        /*0048*/ 	.dword	_ZN40_INTERNAL_0b4783bf_4_k_cu_1babeeca_126264cuda3std6ranges3__45__cpo4swapE
	.align		8
        /*0050*/ 	.dword	_ZN40_INTERNAL_0b4783bf_4_k_cu_1babeeca_126264cuda3std6ranges3__45__cpo9iter_moveE
	.align		8
        /*0058*/ 	.dword	_ZN40_INTERNAL_0b4783bf_4_k_cu_1babeeca_126264cute7productE
	.align		8
        /*0060*/ 	.dword	_ZN40_INTERNAL_0b4783bf_4_k_cu_1babeeca_126264cute1_E
	.align		8
        /*0068*/ 	.dword	$str$22
	.align		8
        /*0070*/ 	.dword	$str$23


//--------------------- .text._ZN7cutlass13device_kernelINS_4gemm6kernel13GemmUniversalIN4cute5tupleIJiiiiEEENS1_10collective13CollectiveMmaINS1_34MainloopSm90TmaGmmaWarpSpecializedILi14ENS5_IJNS4_1CILi2EEENSA_ILi1EEESC_EEENS1_32KernelTmaWarpSpecializedPingpongEEENS5_IJNSA_ILi64EEESG_SG_EEENS_10bfloat16_tENS5_IJlSC_lEEESI_SJ_NS4_8TiledMMAINS4_8MMA_AtomIJNS4_4SM904GMMA27MMA_64x64x16_F32BF16BF16_SSILNSN_5MajorE0ELSP_0ELNSN_7ScaleInE1ELSQ_1EEEEEENS4_6LayoutINS5_IJSC_SC_SC_EEENS5_IJNSA_ILi0EEESV_SV_EEEEENS5_IJNS4_10UnderscoreESY_SY_EEEEENS4_13SM90_TMA_LOADENS4_14ComposedLayoutINS4_7SwizzleILi3ELi4ELi3EEENS4_18smem_ptr_flag_bitsILi16EEENST_INS5_IJNSA_ILi8EEESG_EEENS5_IJSG_SC_EEEEEEEvNS4_8identityENS4_23SM90_TMA_LOAD_MULTICASTES1B_vS1C_EENS_8epilogue10collective6detail29Sm90TmaWarpSpecializedAdapterINS1G_15DefaultEpilogueISI_SJ_SJ_NS1F_6thread17LinearCombinationISI_Li1EffLNS1K_9ScaleType4KindE0ELNS_15FloatRoundStyleE2ESI_EENS1_15EpilogueDefaultEEEEEvvEEEEvNT_6ParamsE --------------------------
	.section	.text._ZN7cutlass13device_kernelINS_4gemm6kernel13GemmUniversalIN4cute5tupleIJiiiiEEENS1_10collective13CollectiveMmaINS1_34MainloopSm90TmaGmmaWarpSpecializedILi14ENS5_IJNS4_1CILi2EEENSA_ILi1EEESC_EEENS1_32KernelTmaWarpSpecializedPingpongEEENS5_IJNSA_ILi64EEESG_SG_EEENS_10bfloat16_tENS5_IJlSC_lEEESI_SJ_NS4_8TiledMMAINS4_8MMA_AtomIJNS4_4SM904GMMA27MMA_64x64x16_F32BF16BF16_SSILNSN_5MajorE0ELSP_0ELNSN_7ScaleInE1ELSQ_1EEEEEENS4_6LayoutINS5_IJSC_SC_SC_EEENS5_IJNSA_ILi0EEESV_SV_EEEEENS5_IJNS4_10UnderscoreESY_SY_EEEEENS4_13SM90_TMA_LOADENS4_14ComposedLayoutINS4_7SwizzleILi3ELi4ELi3EEENS4_18smem_ptr_flag_bitsILi16EEENST_INS5_IJNSA_ILi8EEESG_EEENS5_IJSG_SC_EEEEEEEvNS4_8identityENS4_23SM90_TMA_LOAD_MULTICASTES1B_vS1C_EENS_8epilogue10collective6detail29Sm90TmaWarpSpecializedAdapterINS1G_15DefaultEpilogueISI_SJ_SJ_NS1F_6thread17LinearCombinationISI_Li1EffLNS1K_9ScaleType4KindE0ELNS_15FloatRoundStyleE2ESI_EENS1_15EpilogueDefaultEEEEEvvEEEEvNT_6ParamsE,"ax",@progbits
	.align	128
.text._ZN7cutlass13device_kernelINS_4gemm6kernel13GemmUniversalIN4cute5tupleIJiiiiEEENS1_10collective13CollectiveMmaINS1_34MainloopSm90TmaGmmaWarpSpecializedILi14ENS5_IJNS4_1CILi2EEENSA_ILi1EEESC_EEENS1_32KernelTmaWarpSpecializedPingpongEEENS5_IJNSA_ILi64EEESG_SG_EEENS_10bfloat16_tENS5_IJlSC_lEEESI_SJ_NS4_8TiledMMAINS4_8MMA_AtomIJNS4_4SM904GMMA27MMA_64x64x16_F32BF16BF16_SSILNSN_5MajorE0ELSP_0ELNSN_7ScaleInE1ELSQ_1EEEEEENS4_6LayoutINS5_IJSC_SC_SC_EEENS5_IJNSA_ILi0EEESV_SV_EEEEENS5_IJNS4_10UnderscoreESY_SY_EEEEENS4_13SM90_TMA_LOADENS4_14ComposedLayoutINS4_7SwizzleILi3ELi4ELi3EEENS4_18smem_ptr_flag_bitsILi16EEENST_INS5_IJNSA_ILi8EEESG_EEENS5_IJSG_SC_EEEEEEEvNS4_8identityENS4_23SM90_TMA_LOAD_MULTICASTES1B_vS1C_EENS_8epilogue10collective6detail29Sm90TmaWarpSpecializedAdapterINS1G_15DefaultEpilogueISI_SJ_SJ_NS1F_6thread17LinearCombinationISI_Li1EffLNS1K_9ScaleType4KindE0ELNS_15FloatRoundStyleE2ESI_EENS1_15EpilogueDefaultEEEEEvvEEEEvNT_6ParamsE:
        .type           _ZN7cutlass13device_kernelINS_4gemm6kernel13GemmUniversalIN4cute5tupleIJiiiiEEENS1_10collective13CollectiveMmaINS1_34MainloopSm90TmaGmmaWarpSpecializedILi14ENS5_IJNS4_1CILi2EEENSA_ILi1EEESC_EEENS1_32KernelTmaWarpSpecializedPingpongEEENS5_IJNSA_ILi64EEESG_SG_EEENS_10bfloat16_tENS5_IJlSC_lEEESI_SJ_NS4_8TiledMMAINS4_8MMA_AtomIJNS4_4SM904GMMA27MMA_64x64x16_F32BF16BF16_SSILNSN_5MajorE0ELSP_0ELNSN_7ScaleInE1ELSQ_1EEEEEENS4_6LayoutINS5_IJSC_SC_SC_EEENS5_IJNSA_ILi0EEESV_SV_EEEEENS5_IJNS4_10UnderscoreESY_SY_EEEEENS4_13SM90_TMA_LOADENS4_14ComposedLayoutINS4_7SwizzleILi3ELi4ELi3EEENS4_18smem_ptr_flag_bitsILi16EEENST_INS5_IJNSA_ILi8EEESG_EEENS5_IJSG_SC_EEEEEEEvNS4_8identityENS4_23SM90_TMA_LOAD_MULTICASTES1B_vS1C_EENS_8epilogue10collective6detail29Sm90TmaWarpSpecializedAdapterINS1G_15DefaultEpilogueISI_SJ_SJ_NS1F_6thread17LinearCombinationISI_Li1EffLNS1K_9ScaleType4KindE0ELNS_15FloatRoundStyleE2ESI_EENS1_15EpilogueDefaultEEEEEvvEEEEvNT_6ParamsE,@function
        .size           _ZN7cutlass13device_kernelINS_4gemm6kernel13GemmUniversalIN4cute5tupleIJiiiiEEENS1_10collective13CollectiveMmaINS1_34MainloopSm90TmaGmmaWarpSpecializedILi14ENS5_IJNS4_1CILi2EEENSA_ILi1EEESC_EEENS1_32KernelTmaWarpSpecializedPingpongEEENS5_IJNSA_ILi64EEESG_SG_EEENS_10bfloat16_tENS5_IJlSC_lEEESI_SJ_NS4_8TiledMMAINS4_8MMA_AtomIJNS4_4SM904GMMA27MMA_64x64x16_F32BF16BF16_SSILNSN_5MajorE0ELSP_0ELNSN_7ScaleInE1ELSQ_1EEEEEENS4_6LayoutINS5_IJSC_SC_SC_EEENS5_IJNSA_ILi0EEESV_SV_EEEEENS5_IJNS4_10UnderscoreESY_SY_EEEEENS4_13SM90_TMA_LOADENS4_14ComposedLayoutINS4_7SwizzleILi3ELi4ELi3EEENS4_18smem_ptr_flag_bitsILi16EEENST_INS5_IJNSA_ILi8EEESG_EEENS5_IJSG_SC_EEEEEEEvNS4_8identityENS4_23SM90_TMA_LOAD_MULTICASTES1B_vS1C_EENS_8epilogue10collective6detail29Sm90TmaWarpSpecializedAdapterINS1G_15DefaultEpilogueISI_SJ_SJ_NS1F_6thread17LinearCombinationISI_Li1EffLNS1K_9ScaleType4KindE0ELNS_15FloatRoundStyleE2ESI_EENS1_15EpilogueDefaultEEEEEvvEEEEvNT_6ParamsE,(.L_x_160 - _ZN7cutlass13device_kernelINS_4gemm6kernel13GemmUniversalIN4cute5tupleIJiiiiEEENS1_10collective13CollectiveMmaINS1_34MainloopSm90TmaGmmaWarpSpecializedILi14ENS5_IJNS4_1CILi2EEENSA_ILi1EEESC_EEENS1_32KernelTmaWarpSpecializedPingpongEEENS5_IJNSA_ILi64EEESG_SG_EEENS_10bfloat16_tENS5_IJlSC_lEEESI_SJ_NS4_8TiledMMAINS4_8MMA_AtomIJNS4_4SM904GMMA27MMA_64x64x16_F32BF16BF16_SSILNSN_5MajorE0ELSP_0ELNSN_7ScaleInE1ELSQ_1EEEEEENS4_6LayoutINS5_IJSC_SC_SC_EEENS5_IJNSA_ILi0EEESV_SV_EEEEENS5_IJNS4_10UnderscoreESY_SY_EEEEENS4_13SM90_TMA_LOADENS4_14ComposedLayoutINS4_7SwizzleILi3ELi4ELi3EEENS4_18smem_ptr_flag_bitsILi16EEENST_INS5_IJNSA_ILi8EEESG_EEENS5_IJSG_SC_EEEEEEEvNS4_8identityENS4_23SM90_TMA_LOAD_MULTICASTES1B_vS1C_EENS_8epilogue10collective6detail29Sm90TmaWarpSpecializedAdapterINS1G_15DefaultEpilogueISI_SJ_SJ_NS1F_6thread17LinearCombinationISI_Li1EffLNS1K_9ScaleType4KindE0ELNS_15FloatRoundStyleE2ESI_EENS1_15EpilogueDefaultEEEEEvvEEEEvNT_6ParamsE)
        .other          _ZN7cutlass13device_kernelINS_4gemm6kernel13GemmUniversalIN4cute5tupleIJiiiiEEENS1_10collective13CollectiveMmaINS1_34MainloopSm90TmaGmmaWarpSpecializedILi14ENS5_IJNS4_1CILi2EEENSA_ILi1EEESC_EEENS1_32KernelTmaWarpSpecializedPingpongEEENS5_IJNSA_ILi64EEESG_SG_EEENS_10bfloat16_tENS5_IJlSC_lEEESI_SJ_NS4_8TiledMMAINS4_8MMA_AtomIJNS4_4SM904GMMA27MMA_64x64x16_F32BF16BF16_SSILNSN_5MajorE0ELSP_0ELNSN_7ScaleInE1ELSQ_1EEEEEENS4_6LayoutINS5_IJSC_SC_SC_EEENS5_IJNSA_ILi0EEESV_SV_EEEEENS5_IJNS4_10UnderscoreESY_SY_EEEEENS4_13SM90_TMA_LOADENS4_14ComposedLayoutINS4_7SwizzleILi3ELi4ELi3EEENS4_18smem_ptr_flag_bitsILi16EEENST_INS5_IJNSA_ILi8EEESG_EEENS5_IJSG_SC_EEEEEEEvNS4_8identityENS4_23SM90_TMA_LOAD_MULTICASTES1B_vS1C_EENS_8epilogue10collective6detail29Sm90TmaWarpSpecializedAdapterINS1G_15DefaultEpilogueISI_SJ_SJ_NS1F_6thread17LinearCombinationISI_Li1EffLNS1K_9ScaleType4KindE0ELNS_15FloatRoundStyleE2ESI_EENS1_15EpilogueDefaultEEEEEvvEEEEvNT_6ParamsE,@"STO_CUDA_ENTRY STV_DEFAULT"
_ZN7cutlass13device_kernelINS_4gemm6kernel13GemmUniversalIN4cute5tupleIJiiiiEEENS1_10collective13CollectiveMmaINS1_34MainloopSm90TmaGmmaWarpSpecializedILi14ENS5_IJNS4_1CILi2EEENSA_ILi1EEESC_EEENS1_32KernelTmaWarpSpecializedPingpongEEENS5_IJNSA_ILi64EEESG_SG_EEENS_10bfloat16_tENS5_IJlSC_lEEESI_SJ_NS4_8TiledMMAINS4_8MMA_AtomIJNS4_4SM904GMMA27MMA_64x64x16_F32BF16BF16_SSILNSN_5MajorE0ELSP_0ELNSN_7ScaleInE1ELSQ_1EEEEEENS4_6LayoutINS5_IJSC_SC_SC_EEENS5_IJNSA_ILi0EEESV_SV_EEEEENS5_IJNS4_10UnderscoreESY_SY_EEEEENS4_13SM90_TMA_LOADENS4_14ComposedLayoutINS4_7SwizzleILi3ELi4ELi3EEENS4_18smem_ptr_flag_bitsILi16EEENST_INS5_IJNSA_ILi8EEESG_EEENS5_IJSG_SC_EEEEEEEvNS4_8identityENS4_23SM90_TMA_LOAD_MULTICASTES1B_vS1C_EENS_8epilogue10collective6detail29Sm90TmaWarpSpecializedAdapterINS1G_15DefaultEpilogueISI_SJ_SJ_NS1F_6thread17LinearCombinationISI_Li1EffLNS1K_9ScaleType4KindE0ELNS_15FloatRoundStyleE2ESI_EENS1_15EpilogueDefaultEEEEEvvEEEEvNT_6ParamsE:
[----:B------:R-:W0:Y:S02]  /*0000*/  LDC R1, c[0x0][0x28] ;  /* 0x00000a00ff017b82 */ /* 0x000e240000000800 */
[----:B0-----:R-:W-:Y:S01]  /*0010*/  VIADD R1, R1, 0xfffffff8 ;  /* 0xfffffff801017836 */ /* 0x001fe20000000000 */
[----:B------:R-:W0:Y:S01]  /*0020*/  S2R R4, SR_TID.X ;  /* 0x0000000000047919 */ /* 0x000e220000002100 */
[----:B------:R-:W-:Y:S01]  /*0030*/  ELECT P0, URZ, PT ;  /* 0x00000000003f782f */ /* 0x000fe20003800000 */
[----:B------:R-:W-:Y:S01]  /*0040*/  BSSY B0, `(.L_x_0) ;  /* 0x000000f000007945 */ /* 0x000fe20003800000 */
[--C-:B0-----:R-:W-:Y:S02]  /*0050*/  SHF.R.U32.HI R2, RZ, 0x5, R4.reuse ;  /* 0x00000005ff027819 */ /* 0x101fe40000011604 */
[----:B------:R-:W-:-:S03]  /*0060*/  SHF.R.U32.HI R7, RZ, 0x7, R4 ;  /* 0x00000007ff077819 */ /* 0x000fc60000011604 */
[----:B------:R-:W0:Y:S04]  /*0070*/  SHFL.IDX PT, R5, R2, RZ, 0x1f ;  /* 0x00001fff02057589 */ /* 0x000e2800000e0000 */
[----:B------:R1:W2:Y:S01]  /*0080*/  SHFL.IDX PT, R10, R7, RZ, 0x1f ;  /* 0x00001fff070a7589 */ /* 0x0002a200000e0000 */
[----:B0-----:R-:W-:-:S13]  /*0090*/  ISETP.NE.OR P0, PT, R5, RZ, !P0 ;  /* 0x000000ff0500720c */ /* 0x001fda0004705670 */
[----:B-12---:R-:W-:Y:S05]  /*00a0*/  @P0 BRA `(.L_x_1) ;  /* 0x0000000000200947 */ /* 0x006fea0003800000 */
[----:B------:R-:W-:Y:S02]  /*00b0*/  ULDC.64 UR4, c[0x0][0x198] ;  /* 0x0000660000047ab9 */ /* 0x000fe40000000a00 */
[----:B------:R-:W-:Y:S02]  /*00c0*/  UIADD3 UR6, UP0, UR4, 0xf0, URZ ;  /* 0x000000f004067890 */ /* 0x000fe4000ff1e03f */
[----:B------:R-:W-:Y:S02]  /*00d0*/  UIADD3 UR4, UP1, UR4, 0x1f0, URZ ;  /* 0x000001f004047890 */ /* 0x000fe4000ff3e03f */
[----:B------:R-:W-:Y:S02]  /*00e0*/  UIADD3.X UR7, URZ, UR5, URZ, UP0, !UPT ;  /* 0x000000053f077290 */ /* 0x000fe400087fe43f */
[----:B------:R-:W-:-:S07]  /*00f0*/  UIADD3.X UR5, URZ, UR5, URZ, UP1, !UPT ;  /* 0x000000053f057290 */ /* 0x000fce0008ffe43f */
[----:B------:R0:W-:Y:S02]  /*0100*/  UTMACCTL.PF [UR6] ;  /* 0x00000000060079b9 */ /* 0x0001e40008040000 */
[----:B------:R0:W-:Y:S02]  /*0110*/  UTMACCTL.PF [UR4] ;  /* 0x00000000040079b9 */ /* 0x0001e40008040000 */
[----:B0-----:R-:W-:Y:S01]  /*0120*/  NOP ;  /* 0x0000000000007918 */ /* 0x001fe20000000000 */
.L_x_1:
[----:B------:R-:W-:Y:S05]  /*0130*/  BSYNC B0 ;  /* 0x0000000000007941 */ /* 0x000fea0003800000 */
.L_x_0:
[----:B------:R-:W0:Y:S01]  /*0140*/  SHFL.IDX PT, R8, R2, RZ, 0x1f ;  /* 0x00001fff02087589 */ /* 0x000e2200000e0000 */
[----:B------:R-:W-:-:S04]  /*0150*/  SHF.R.S32.HI R3, RZ, 0x1f, R4 ;  /* 0x0000001fff037819 */ /* 0x000fc80000011404 */
[----:B------:R-:W-:Y:S02]  /*0160*/  LEA.HI R3, R3, R4, RZ, 0x7 ;  /* 0x0000000403037211 */ /* 0x000fe400078f38ff */
[----:B0-----:R-:W-:-:S13]  /*0170*/  ISETP.NE.AND P0, PT, R8, RZ, PT ;  /* 0x000000ff0800720c */ /* 0x001fda0003f05270 */
[----:B------:R-:W-:Y:S05]  /*0180*/  @P0 BRA `(.L_x_2) ;  /* 0x0000000000b40947 */ /* 0x000fea0003800000 */
[----:B------:R-:W-:Y:S01]  /*0190*/  ELECT P0, URZ, PT ;  /* 0x00000000003f782f */ /* 0x000fe20003800000 */
[----:B------:R-:W-:-:S12]  /*01a0*/  BSSY B0, `(.L_x_2) ;  /* 0x000002b000007945 */ /* 0x000fd80003800000 */
[----:B------:R-:W-:Y:S05]  /*01b0*/  @!P0 BRA `(.L_x_3) ;  /* 0x0000000000a48947 */ /* 0x000fea0003800000 */
[----:B------:R-:W0:Y:S01]  /*01c0*/  S2UR UR8, SR_CgaCtaId ;  /* 0x00000000000879c3 */ /* 0x000e220000008800 */
[----:B------:R-:W-:Y:S01]  /*01d0*/  UMOV UR4, 0x400 ;  /* 0x0000040000047882 */ /* 0x000fe20000000000 */
[----:B------:R-:W-:Y:S01]  /*01e0*/  UMOV UR5, 0x1 ;  /* 0x0000000100057882 */ /* 0x000fe20000000000 */
[----:B------:R-:W-:Y:S02]  /*01f0*/  UMOV UR6, 0x2 ;  /* 0x0000000200067882 */ /* 0x000fe40000000000 */
[----:B------:R-:W-:-:S04]  /*0200*/  UIADD3 UR6, -UR6, 0x100000, URZ ;  /* 0x0010000006067890 */ /* 0x000fc8000fffe13f */
[----:B------:R-:W-:Y:S02]  /*0210*/  USHF.L.U32 UR7, UR6, 0xb, URZ ;  /* 0x0000000b06077899 */ /* 0x000fe4000800063f */
[----:B------:R-:W-:Y:S02]  /*0220*/  USHF.L.U32 UR6, UR6, 0x1, URZ ;  /* 0x0000000106067899 */ /* 0x000fe4000800063f */
[----:B0-----:R-:W-:Y:S02]  /*0230*/  ULEA UR8, UR8, UR4, 0x18 ;  /* 0x0000000408087291 */ /* 0x001fe4000f8ec03f */
[----:B------:R-:W-:-:S04]  /*0240*/  UIADD3 UR4, -UR5, 0x100000, URZ ;  /* 0x0010000005047890 */ /* 0x000fc8000fffe13f */
[----:B------:R-:W-:Y:S02]  /*0250*/  USHF.L.U32 UR5, UR4, 0xb, URZ ;  /* 0x0000000b04057899 */ /* 0x000fe4000800063f */
[----:B------:R-:W-:Y:S01]  /*0260*/  USHF.L.U32 UR4, UR4, 0x1, URZ ;  /* 0x0000000104047899 */ /* 0x000fe2000800063f */
[----:B------:R-:W0:Y:S11]  /*0270*/  FENCE.VIEW.ASYNC.S ;  /* 0x00000000000073c6 */ /* 0x000e360000000000 */
[----:B0-----:R0:W1:Y:S01]  /*0280*/  SYNCS.EXCH.64 URZ, [UR8], UR4 ;  /* 0x00000004083f75b2 */ /* 0x0010620008000100 */
[----:B------:R0:W2:Y:S01]  /*0290*/  SYNCS.EXCH.64 URZ, [UR8+0x70], UR6 ;  /* 0x00007006083f75b2 */ /* 0x0000a20008000100 */
[----:B------:R0:W3:Y:S01]  /*02a0*/  SYNCS.EXCH.64 URZ, [UR8+0x8], UR4 ;  /* 0x00000804083f75b2 */ /* 0x0000e20008000100 */
[----:B------:R0:W4:Y:S01]  /*02b0*/  SYNCS.EXCH.64 URZ, [UR8+0x78], UR6 ;  /* 0x00007806083f75b2 */ /* 0x0001220008000100 */
[----:B------:R0:W0:Y:S01]  /*02c0*/  SYNCS.EXCH.64 URZ, [UR8+0x10], UR4 ;  /* 0x00001004083f75b2 */ /* 0x0000220008000100 */
        /* <DEDUP_REMOVED lines=23> */
[----:B-1234-:R-:W-:Y:S01]  /*0440*/  NOP ;  /* 0x0000000000007918 */ /* 0x01efe20000000000 */
.L_x_3:
[----:B0-----:R-:W-:Y:S05]  /*0450*/  BSYNC B0 ;  /* 0x0000000000007941 */ /* 0x001fea0003800000 */
.L_x_2:
[----:B------:R-:W0:Y:S01]  /*0460*/  SHFL.IDX PT, R13, R2, RZ, 0x1f ;  /* 0x00001fff020d7589 */ /* 0x000e2200000e0000 */
[----:B------:R-:W1:Y:S01]  /*0470*/  S2UR UR12, SR_CTAID.X ;  /* 0x00000000000c79c3 */ /* 0x000e620000002500 */
[----:B------:R-:W-:Y:S02]  /*0480*/  LOP3.LUT R3, R3, 0xffffff80, RZ, 0xc0, !PT ;  /* 0xffffff8003037812 */ /* 0x000fe400078ec0ff */
[----:B------:R-:W-:Y:S01]  /*0490*/  ELECT P0, URZ, PT ;  /* 0x00000000003f782f */ /* 0x000fe20003800000 */
[----:B------:R2:W3:Y:S01]  /*04a0*/  SHFL.IDX PT, R12, R2, RZ, 0x1f ;  /* 0x00001fff020c7589 */ /* 0x0004e200000e0000 */
[----:B------:R-:W-:Y:S01]  /*04b0*/  ELECT P1, URZ, PT ;  /* 0x00000000003f782f */ /* 0x000fe20003820000 */
[----:B------:R-:W-:Y:S01]  /*04c0*/  NOP ;  /* 0x0000000000007918 */ /* 0x000fe20000000000 */
[----:B------:R-:W-:Y:S01]  /*04d0*/  IMAD.IADD R3, R4, 0x1, -R3 ;  /* 0x0000000104037824 */ /* 0x000fe200078e0a03 */
[----:B------:R-:W4:Y:S01]  /*04e0*/  S2R R6, SR_CTAID.Y ;  /* 0x0000000000067919 */ /* 0x000f220000002600 */
[----:B------:R-:W-:Y:S01]  /*04f0*/  ULDC UR4, c[0x0][0x150] ;  /* 0x0000540000047ab9 */ /* 0x000fe20000000800 */
[----:B------:R-:W5:Y:S01]  /*0500*/  LDC R14, c[0x0][0x144] ;  /* 0x00005100ff0e7b82 */ /* 0x000f620000000800 */
[----:B------:R-:W-:Y:S01]  /*0510*/  UMOV UR11, 0x80 ;  /* 0x00000080000b7882 */ /* 0x000fe20000000000 */
[----:B------:R-:W-:Y:S01]  /*0520*/  SHF.R.S32.HI R0, RZ, 0x1f, R3 ;  /* 0x0000001fff007819 */ /* 0x000fe20000011403 */
[----:B------:R-:W-:Y:S01]  /*0530*/  NOP ;  /* 0x0000000000007918 */ /* 0x000fe20000000000 */
[C---:B------:R-:W-:Y:S01]  /*0540*/  VIADD R35, R10.reuse, 0xffffffff ;  /* 0xffffffff0a237836 */ /* 0x040fe20000000000 */
[----:B------:R-:W-:Y:S01]  /*0550*/  ISETP.NE.AND P4, PT, R10, RZ, PT ;  /* 0x000000ff0a00720c */ /* 0x000fe20003f85270 */
[----:B------:R-:W-:Y:S01]  /*0560*/  IMAD.MOV.U32 R57, RZ, RZ, 0x1 ;  /* 0x00000001ff397424 */ /* 0x000fe200078e00ff */
[----:B------:R-:W-:Y:S01]  /*0570*/  LEA.HI R9, R0, R3, RZ, 0x3 ;  /* 0x0000000300097211 */ /* 0x000fe200078f18ff */
[----:B------:R-:W5:Y:S01]  /*0580*/  LDC R15, c[0x0][0x140] ;  /* 0x00005000ff0f7b82 */ /* 0x000f620000000800 */
[----:B------:R-:W-:-:S02]  /*0590*/  ISETP.GE.U32.AND P6, PT, R35, 0x2, PT ;  /* 0x000000022300780c */ /* 0x000fc40003fc6070 */
[--C-:B------:R-:W-:Y:S02]  /*05a0*/  SHF.R.S32.HI R11, RZ, 0x3, R9.reuse ;  /* 0x00000003ff0b7819 */ /* 0x100fe40000011409 */
[----:B--2---:R-:W-:Y:S02]  /*05b0*/  SHF.R.S32.HI R2, RZ, 0x1f, R9 ;  /* 0x0000001fff027819 */ /* 0x004fe40000011409 */
[----:B------:R-:W-:Y:S01]  /*05c0*/  SHF.R.S32.HI R9, RZ, 0x1f, R8 ;  /* 0x0000001fff097819 */ /* 0x000fe20000011408 */
[----:B------:R-:W2:Y:S01]  /*05d0*/  LDC R25, c[0x0][0x148] ;  /* 0x00005200ff197b82 */ /* 0x000ea20000000800 */
[----:B0-----:R-:W-:Y:S02]  /*05e0*/  ISETP.NE.OR P0, PT, R13, RZ, !P0 ;  /* 0x000000ff0d00720c */ /* 0x001fe40004705670 */
[----:B-1----:R-:W-:Y:S02]  /*05f0*/  I2FP.F32.U32 R13, UR12 ;  /* 0x0000000c000d7c45 */ /* 0x002fe40008201000 */
[----:B------:R-:W-:-:S02]  /*0600*/  LEA.HI R2, R2, R11, RZ, 0x2 ;  /* 0x0000000b02027211 */ /* 0x000fc400078f10ff */
[----:B------:R-:W-:Y:S01]  /*0610*/  LEA.HI R9, R9, R8, RZ, 0x2 ;  /* 0x0000000809097211 */ /* 0x000fe200078f10ff */
[----:B------:R-:W-:Y:S01]  /*0620*/  FMUL R13, R13, UR4 ;  /* 0x000000040d0d7c20 */ /* 0x000fe20008400000 */
[----:B---3--:R-:W-:Y:S01]  /*0630*/  ISETP.NE.OR P1, PT, R12, RZ, !P1 ;  /* 0x000000ff0c00720c */ /* 0x008fe20004f25670 */
[----:B------:R-:W-:Y:S01]  /*0640*/  ULDC UR4, c[0x0][0x154] ;  /* 0x0000550000047ab9 */ /* 0x000fe20000000800 */
[----:B------:R-:W-:Y:S02]  /*0650*/  LOP3.LUT R12, R2, 0xfffffffc, RZ, 0xc0, !PT ;  /* 0xfffffffc020c7812 */ /* 0x000fe400078ec0ff */
[----:B------:R-:W-:Y:S01]  /*0660*/  LOP3.LUT R9, R9, 0x3ffffffc, RZ, 0xc0, !PT ;  /* 0x3ffffffc09097812 */ /* 0x000fe200078ec0ff */
[----:B------:R-:W0:Y:S01]  /*0670*/  F2I.U32.TRUNC.NTZ R13, R13 ;  /* 0x0000000d000d7305 */ /* 0x000e22000020f000 */
[----:B------:R-:W-:Y:S01]  /*0680*/  SHF.R.S32.HI R2, RZ, 0x1f, R5 ;  /* 0x0000001fff027819 */ /* 0x000fe20000011405 */
[----:B------:R-:W-:Y:S01]  /*0690*/  IMAD.IADD R12, R11, 0x1, -R12 ;  /* 0x000000010b0c7824 */ /* 0x000fe200078e0a0c */
[----:B------:R-:W-:Y:S01]  /*06a0*/  VOTEU.ALL UP1, P0 ;  /* 0x00000000003f7886 */ /* 0x000fe20000020000 */
[----:B------:R-:W-:Y:S01]  /*06b0*/  IMAD.IADD R9, R8, 0x1, -R9 ;  /* 0x0000000108097824 */ /* 0x000fe200078e0a09 */
[----:B------:R-:W-:Y:S01]  /*06c0*/  LEA.HI R2, R2, R5, RZ, 0x2 ;  /* 0x0000000502027211 */ /* 0x000fe200078f10ff */
[----:B------:R-:W-:Y:S01]  /*06d0*/  VOTEU.ALL UP0, P0 ;  /* 0x00000000003f7886 */ /* 0x000fe20000000000 */
[----:B----4-:R-:W-:Y:S01]  /*06e0*/  I2FP.F32.U32 R8, R6 ;  /* 0x0000000600087245 */ /* 0x010fe20000201000 */
[----:B------:R-:W-:Y:S01]  /*06f0*/  IMAD R9, R9, 0x4, R12 ;  /* 0x0000000409097824 */ /* 0x000fe200078e020c */
[----:B------:R-:W-:Y:S01]  /*0700*/  LOP3.LUT R2, R2, 0xfffffffc, RZ, 0xc0, !PT ;  /* 0xfffffffc02027812 */ /* 0x000fe200078ec0ff */
[----:B------:R-:W-:Y:S01]  /*0710*/  VOTEU.ALL UP2, P1 ;  /* 0x00000000003f7886 */ /* 0x000fe20000840000 */
[----:B------:R-:W1:Y:S01]  /*0720*/  @!UP1 S2UR UR7, SR_CgaCtaId ;  /* 0x00000000000799c3 */ /* 0x000e620000008800 */
[----:B------:R-:W-:Y:S01]  /*0730*/  FMUL R8, R8, UR4 ;  /* 0x0000000408087c20 */ /* 0x000fe20008400000 */
[----:B------:R-:W-:Y:S01]  /*0740*/  IMAD.SHL.U32 R56, R9, 0x4, RZ ;  /* 0x0000000409387824 */ /* 0x000fe200078e00ff */
[----:B------:R-:W-:Y:S01]  /*0750*/  UMOV UR4, 0x20 ;  /* 0x0000002000047882 */ /* 0x000fe20000000000 */
[----:B------:R-:W-:Y:S01]  /*0760*/  IMAD.IADD R5, R5, 0x1, -R2 ;  /* 0x0000000105057824 */ /* 0x000fe200078e0a02 */
[----:B------:R-:W-:Y:S01]  /*0770*/  LEA.HI R2, R9, R9, RZ, 0x1 ;  /* 0x0000000909027211 */ /* 0x000fe200078f08ff */
[----:B0-----:R-:W-:Y:S01]  /*0780*/  IMAD.MOV R13, RZ, RZ, -R13 ;  /* 0x000000ffff0d7224 */ /* 0x001fe200078e0a0d */
[----:B------:R-:W0:Y:S01]  /*0790*/  F2I.U32.TRUNC.NTZ R8, R8 ;  /* 0x0000000800087305 */ /* 0x000e22000020f000 */
[----:B------:R-:W3:Y:S01]  /*07a0*/  @!UP2 S2UR UR10, SR_CgaCtaId ;  /* 0x00000000000aa9c3 */ /* 0x000ee20000008800 */
[----:B------:R-:W-:Y:S01]  /*07b0*/  LOP3.LUT R2, R2, 0xfffffffe, RZ, 0xc0, !PT ;  /* 0xfffffffe02027812 */ /* 0x000fe200078ec0ff */
[----:B-----5:R-:W-:Y:S01]  /*07c0*/  IMAD R21, R14, R13, UR12 ;  /* 0x0000000c0e157e24 */ /* 0x020fe2000f8e020d */
[----:B------:R-:W-:Y:S01]  /*07d0*/  @!UP1 UMOV UR6, 0x400 ;  /* 0x0000040000069882 */ /* 0x000fe20000000000 */
[----:B------:R-:W-:-:S04]  /*07e0*/  @!UP1 UIADD3 UR4, -UR4, 0x100000, URZ ;  /* 0x0010000004049890 */ /* 0x000fc8000fffe13f */
[----:B------:R-:W-:Y:S02]  /*07f0*/  @!UP1 USHF.L.U32 UR5, UR4, 0xb, URZ ;  /* 0x0000000b04059899 */ /* 0x000fe4000800063f */
[----:B------:R-:W-:Y:S01]  /*0800*/  @!UP1 USHF.L.U32 UR4, UR4, 0x1, URZ ;  /* 0x0000000104049899 */ /* 0x000fe2000800063f */
[C---:B------:R-:W-:Y:S01]  /*0810*/  LOP3.LUT R56, R9.reuse, 0xc, R56, 0x78, !PT ;  /* 0x0000000c09387812 */ /* 0x040fe200078e7838 */
[----:B------:R-:W-:Y:S01]  /*0820*/  IMAD.IADD R2, R9, 0x1, -R2 ;  /* 0x0000000109027824 */ /* 0x000fe200078e0a02 */
[----:B------:R-:W-:Y:S01]  /*0830*/  @!UP2 UMOV UR9, 0x400 ;  /* 0x000004000009a882 */ /* 0x000fe20000000000 */
[----:B------:R-:W-:Y:S01]  /*0840*/  VOTEU.ALL UP3, P1 ;  /* 0x00000000003f7886 */ /* 0x000fe20000860000 */
[----:B------:R-:W-:Y:S01]  /*0850*/  VOTEU.ALL UP4, P1 ;  /* 0x00000000003f7886 */ /* 0x000fe20000880000 */
[----:B------:R-:W-:Y:S01]  /*0860*/  VOTEU.ALL UP5, P1 ;  /* 0x00000000003f7886 */ /* 0x000fe200008a0000 */
[----:B------:R-:W-:Y:S01]  /*0870*/  ISETP.NE.AND P3, PT, R2, R21, PT ;  /* 0x000000150200720c */ /* 0x000fe20003f65270 */
[----:B------:R4:W4:Y:S01]  /*0880*/  SHFL.IDX PT, R14, R7, RZ, 0x1f ;  /* 0x00001fff070e7589 */ /* 0x00092200000e0000 */
[----:B------:R-:W-:Y:S01]  /*0890*/  ISETP.EQ.U32.AND P2, PT, R15, 0x1, PT ;  /* 0x000000010f00780c */ /* 0x000fe20003f42070 */
[----:B0-----:R-:W-:Y:S01]  /*08a0*/  IMAD.MOV R20, RZ, RZ, -R8 ;  /* 0x000000ffff147224 */ /* 0x001fe200078e0a08 */
[----:B-1----:R-:W-:-:S02]  /*08b0*/  @!UP1 ULEA UR8, UR7, UR6, 0x18 ;  /* 0x0000000607089291 */ /* 0x002fc4000f8ec03f */
[----:B------:R-:W-:-:S04]  /*08c0*/  @!UP2 UIADD3 UR6, -UR11, 0x100000, URZ ;  /* 0x001000000b06a890 */ /* 0x000fc8000fffe13f */
[----:B------:R-:W-:Y:S02]  /*08d0*/  @!UP2 USHF.L.U32 UR7, UR6, 0xb, URZ ;  /* 0x0000000b0607a899 */ /* 0x000fe4000800063f */
[----:B------:R-:W-:Y:S01]  /*08e0*/  @!UP2 USHF.L.U32 UR6, UR6, 0x1, URZ ;  /* 0x000000010606a899 */ /* 0x000fe2000800063f */
[----:B--2---:R-:W-:Y:S01]  /*08f0*/  IMAD R9, R25, R20, R6 ;  /* 0x0000001419097224 */ /* 0x004fe200078e0206 */
[----:B------:R-:W-:Y:S01]  /*0900*/  VOTEU.ALL UP1, P0 ;  /* 0x00000000003f7886 */ /* 0x000fe20000020000 */
[----:B------:R-:W-:Y:S01]  /*0910*/  LOP3.LUT P0, RZ, R3, 0x7, RZ, 0xc0, !PT ;  /* 0x0000000703ff7812 */ /* 0x000fe2000780c0ff */
[----:B---3--:R-:W-:Y:S01]  /*0920*/  @!UP2 ULEA UR9, UR10, UR9, 0x18 ;  /* 0x000000090a09a291 */ /* 0x008fe2000f8ec03f */
[----:B------:R-:W-:Y:S01]  /*0930*/  @P3 LEA.HI R2, R56, R56, RZ, 0x1 ;  /* 0x0000003838023211 */ /* 0x000fe200078f08ff */
[----:B------:R-:W-:Y:S01]  /*0940*/  VOTEU.ALL UP2, P1 ;  /* 0x00000000003f7886 */ /* 0x000fe20000840000 */
[----:B------:R-:W-:Y:S01]  /*0950*/  ISETP.NE.AND P1, PT, R5, 0x3, PT ;  /* 0x000000030500780c */ /* 0x000fe20003f25270 */
[----:B------:R-:W0:Y:S02]  /*0960*/  FENCE.VIEW.ASYNC.S ;  /* 0x00000000000073c6 */ /* 0x000e240000000000 */
[----:B0-----:R0:W1:Y:S01]  /*0970*/  @!UP0 SYNCS.EXCH.64 URZ, [UR8+0x110], UR4 ;  /* 0x00011004083f85b2 */ /* 0x0010620008000100 */
[----:B------:R-:W-:-:S02]  /*0980*/  @P3 SHF.R.S32.HI R2, RZ, 0x1, R2 ;  /* 0x00000001ff023819 */ /* 0x000fc40000011402 */
[----:B------:R-:W-:Y:S02]  /*0990*/  ISETP.EQ.OR P1, PT, R5, RZ, !P1 ;  /* 0x000000ff0500720c */ /* 0x000fe40004f22670 */
[----:B------:R-:W-:Y:S02]  /*09a0*/  @P3 ISETP.NE.AND P5, PT, R2, R9, PT ;  /* 0x000000090200320c */ /* 0x000fe40003fa5270 */
[----:B------:R-:W-:Y:S02]  /*09b0*/  ISETP.LT.U32.AND P0, PT, R56, 0x2, !P0 ;  /* 0x000000023800780c */ /* 0x000fe40004701070 */
[----:B------:R-:W-:Y:S02]  /*09c0*/  ISETP.EQ.AND P1, PT, R10, RZ, P1 ;  /* 0x000000ff0a00720c */ /* 0x000fe40000f22270 */
[----:B------:R-:W-:Y:S02]  /*09d0*/  SEL R2, RZ, 0x1, !P0 ;  /* 0x00000001ff027807 */ /* 0x000fe40004000000 */
[----:B------:R-:W-:-:S02]  /*09e0*/  @P3 SEL R57, RZ, 0x1, P5 ;  /* 0x00000001ff393807 */ /* 0x000fc40002800000 */
[----:B------:R-:W-:Y:S01]  /*09f0*/  SEL R16, RZ, 0x1, !P1 ;  /* 0x00000001ff107807 */ /* 0x000fe20004800000 */
[----:B------:R0:W2:Y:S01]  /*0a00*/  @!UP1 SYNCS.EXCH.64 URZ, [UR8+0x118], UR4 ;  /* 0x00011804083f95b2 */ /* 0x0000a20008000100 */
[----:B------:R-:W-:Y:S01]  /*0a10*/  NOP ;  /* 0x0000000000007918 */ /* 0x000fe20000000000 */
[----:B------:R-:W-:Y:S02]  /*0a20*/  LOP3.LUT R57, R57, R2, RZ, 0xc0, !PT ;  /* 0x0000000239397212 */ /* 0x000fe400078ec0ff */
[----:B------:R-:W-:Y:S01]  /*0a30*/  SEL R16, R16, 0x2, P6 ;  /* 0x0000000210107807 */ /* 0x000fe20003000000 */
[----:B------:R0:W3:Y:S01]  /*0a40*/  @!UP2 SYNCS.EXCH.64 URZ, [UR9+0xf0], UR6 ;  /* 0x0000f006093fa5b2 */ /* 0x0000e20008000100 */
[----:B------:R0:W0:Y:S01]  /*0a50*/  @!UP3 SYNCS.EXCH.64 URZ, [UR9+0xf8], UR6 ;  /* 0x0000f806093fb5b2 */ /* 0x0000220008000100 */
[----:B------:R0:W0:Y:S01]  /*0a60*/  @!UP4 SYNCS.EXCH.64 URZ, [UR9+0x100], UR6 ;  /* 0x00010006093fc5b2 */ /* 0x0000220008000100 */
[----:B------:R0:W0:Y:S01]  /*0a70*/  @!UP5 SYNCS.EXCH.64 URZ, [UR9+0x108], UR6 ;  /* 0x00010806093fd5b2 */ /* 0x0000220008000100 */
[----:B------:R-:W-:Y:S01]  /*0a80*/  NOP ;  /* 0x0000000000007918 */ /* 0x000fe20000000000 */
[----:B-1--4-:R-:W-:Y:S05]  /*0a90*/  @!P2 BRA `(.L_x_4) ;  /* 0x000000000008a947 */ /* 0x012fea0003800000 */
[----:B0-23--:R-:W-:Y:S01]  /*0aa0*/  UCGABAR_ARV ;  /* 0x00000000000079c7 */ /* 0x00dfe20008000000 */
[----:B------:R-:W-:Y:S05]  /*0ab0*/  BRA `(.L_x_5) ;  /* 0x0000000000047947 */ /* 0x000fea0003800000 */
.L_x_4:
[----:B0-23--:R-:W-:Y:S01]  /*0ac0*/  NOP ;  /* 0x0000000000007918 */ /* 0x00dfe20000000000 */
.L_x_5:
[----:B------:R-:W-:Y:S01]  /*0ad0*/  ULDC.64 UR4, c[0x0][0x598] ;  /* 0x0001660000047ab9 */ /* 0x000fe20000000a00 */
[----:B------:R-:W-:Y:S01]  /*0ae0*/  ULDC.64 UR36, c[0x0][0x208] ;  /* 0x0000820000247ab9 */ /* 0x000fe20000000a00 */
[----:B------:R-:W-:-:S04]  /*0af0*/  ISETP.NE.U32.AND P0, PT, RZ, UR4, PT ;  /* 0x00000004ff007c0c */ /* 0x000fc8000bf05070 */
[----:B------:R-:W-:-:S13]  /*0b00*/  ISETP.NE.AND.EX P0, PT, RZ, UR5, PT, P0 ;  /* 0x00000005ff007c0c */ /* 0x000fda000bf05300 */
[----:B------:R-:W-:Y:S05]  /*0b10*/  @!P0 BRA `(.L_x_6) ;  /* 0x00000000001c8947 */ /* 0x000fea0003800000 */
[----:B------:R-:W0:Y:S02]  /*0b20*/  LDC.64 R8, c[0x0][0x598] ;  /* 0x00016600ff087b82 */ /* 0x000e240000000a00 */
[----:B0-----:R-:W2:Y:S02]  /*0b30*/  LDG.E.64 R8, desc[UR36][R8.64] ;  /* 0x0000002408087981 */ /* 0x001ea4000c1e1b00 */
[----:B--2---:R-:W-:-:S04]  /*0b40*/  ISETP.NE.U32.AND P0, PT, R8, RZ, PT ;  /* 0x000000ff0800720c */ /* 0x004fc80003f05070 */
[----:B------:R-:W-:-:S13]  /*0b50*/  ISETP.NE.AND.EX P0, PT, R9, RZ, PT, P0 ;  /* 0x000000ff0900720c */ /* 0x000fda0003f05300 */
[----:B------:R-:W-:Y:S05]  /*0b60*/  @!P0 BRA `(.L_x_6) ;  /* 0x0000000000088947 */ /* 0x000fea0003800000 */
[----:B------:R0:W5:Y:S01]  /*0b70*/  LD.E R58, desc[UR36][R8.64] ;  /* 0x00000024083a7980 */ /* 0x000162000c101900 */
[----:B------:R-:W-:Y:S05]  /*0b80*/  BRA `(.L_x_7) ;  /* 0x0000000000247947 */ /* 0x000fea0003800000 */
.L_x_6:
[----:B------:R-:W-:Y:S02]  /*0b90*/  ULDC.64 UR4, c[0x0][0x588] ;  /* 0x0001620000047ab9 */ /* 0x000fe40000000a00 */
[----:B------:R-:W-:-:S04]  /*0ba0*/  ISETP.NE.U32.AND P0, PT, RZ, UR4, PT ;  /* 0x00000004ff007c0c */ /* 0x000fc8000bf05070 */
[----:B------:R-:W-:-:S13]  /*0bb0*/  ISETP.NE.AND.EX P0, PT, RZ, UR5, PT, P0 ;  /* 0x00000005ff007c0c */ /* 0x000fda000bf05300 */
[----:B------:R-:W-:Y:S05]  /*0bc0*/  @!P0 BRA `(.L_x_8) ;  /* 0x00000000000c8947 */ /* 0x000fea0003800000 */
[----:B------:R-:W0:Y:S02]  /*0bd0*/  LDC.64 R58, c[0x0][0x588] ;  /* 0x00016200ff3a7b82 */ /* 0x000e240000000a00 */
[----:B0-----:R1:W5:Y:S01]  /*0be0*/  LDG.E R58, desc[UR36][R58.64] ;  /* 0x000000243a3a7981 */ /* 0x001362000c1e1900 */
[----:B------:R-:W-:Y:S05]  /*0bf0*/  BRA `(.L_x_7) ;  /* 0x0000000000087947 */ /* 0x000fea0003800000 */
.L_x_8:
[----:B------:R-:W-:Y:S02]  /*0c00*/  ULDC UR4, c[0x0][0x580] ;  /* 0x0001600000047ab9 */ /* 0x000fe40000000800 */
[----:B------:R-:W-:-:S07]  /*0c10*/  IMAD.U32 R58, RZ, RZ, UR4 ;  /* 0x00000004ff3a7e24 */ /* 0x000fce000f8e00ff */
.L_x_7:
[----:B------:R-:W-:Y:S02]  /*0c20*/  ULDC.64 UR4, c[0x0][0x5a0] ;  /* 0x0001680000047ab9 */ /* 0x000fe40000000a00 */
[----:B------:R-:W-:-:S04]  /*0c30*/  ISETP.NE.U32.AND P0, PT, RZ, UR4, PT ;  /* 0x00000004ff007c0c */ /* 0x000fc8000bf05070 */
[----:B------:R-:W-:-:S13]  /*0c40*/  ISETP.NE.AND.EX P0, PT, RZ, UR5, PT, P0 ;  /* 0x00000005ff007c0c */ /* 0x000fda000bf05300 */
[----:B------:R-:W-:Y:S05]  /*0c50*/  @!P0 BRA `(.L_x_9) ;  /* 0x00000000001c8947 */ /* 0x000fea0003800000 */
[----:B0-----:R-:W0:Y:S02]  /*0c60*/  LDC.64 R8, c[0x0][0x5a0] ;  /* 0x00016800ff087b82 */ /* 0x001e240000000a00 */
[----:B0-----:R-:W2:Y:S02]  /*0c70*/  LDG.E.64 R8, desc[UR36][R8.64] ;  /* 0x0000002408087981 */ /* 0x001ea4000c1e1b00 */
[----:B--2---:R-:W-:-:S04]  /*0c80*/  ISETP.NE.U32.AND P0, PT, R8, RZ, PT ;  /* 0x000000ff0800720c */ /* 0x004fc80003f05070 */
[----:B------:R-:W-:-:S13]  /*0c90*/  ISETP.NE.AND.EX P0, PT, R9, RZ, PT, P0 ;  /* 0x000000ff0900720c */ /* 0x000fda0003f05300 */
[----:B------:R-:W-:Y:S05]  /*0ca0*/  @!P0 BRA `(.L_x_9) ;  /* 0x0000000000088947 */ /* 0x000fea0003800000 */
[----:B-1----:R0:W5:Y:S01]  /*0cb0*/  LD.E R59, desc[UR36][R8.64] ;  /* 0x00000024083b7980 */ /* 0x002162000c101900 */
[----:B------:R-:W-:Y:S05]  /*0cc0*/  BRA `(.L_x_10) ;  /* 0x0000000000247947 */ /* 0x000fea0003800000 */
.L_x_9:
[----:B------:R-:W-:Y:S02]  /*0cd0*/  ULDC.64 UR4, c[0x0][0x590] ;  /* 0x0001640000047ab9 */ /* 0x000fe40000000a00 */
[----:B------:R-:W-:-:S04]  /*0ce0*/  ISETP.NE.U32.AND P0, PT, RZ, UR4, PT ;  /* 0x00000004ff007c0c */ /* 0x000fc8000bf05070 */
[----:B------:R-:W-:-:S13]  /*0cf0*/  ISETP.NE.AND.EX P0, PT, RZ, UR5, PT, P0 ;  /* 0x00000005ff007c0c */ /* 0x000fda000bf05300 */
[----:B------:R-:W-:Y:S05]  /*0d00*/  @!P0 BRA `(.L_x_11) ;  /* 0x00000000000c8947 */ /* 0x000fea0003800000 */
[----:B0-----:R-:W1:Y:S02]  /*0d10*/  LDC.64 R8, c[0x0][0x590] ;  /* 0x00016400ff087b82 */ /* 0x001e640000000a00 */
[----:B-1----:R1:W5:Y:S01]  /*0d20*/  LDG.E R59, desc[UR36][R8.64] ;  /* 0x00000024083b7981 */ /* 0x002362000c1e1900 */
[----:B------:R-:W-:Y:S05]  /*0d30*/  BRA `(.L_x_10) ;  /* 0x0000000000087947 */ /* 0x000fea0003800000 */
.L_x_11:
[----:B------:R-:W-:Y:S02]  /*0d40*/  ULDC UR4, c[0x0][0x584] ;  /* 0x0001610000047ab9 */ /* 0x000fe40000000800 */
[----:B-1----:R-:W-:-:S07]  /*0d50*/  IMAD.U32 R59, RZ, RZ, UR4 ;  /* 0x00000004ff3b7e24 */ /* 0x002fce000f8e00ff */
.L_x_10:
[----:B------:R-:W2:Y:S01]  /*0d60*/  LDC R2, c[0x0][0x65c] ;  /* 0x00019700ff027b82 */ /* 0x000ea20000000800 */
[----:B------:R-:W-:Y:S01]  /*0d70*/  ULDC UR6, c[0x0][0x28c] ;  /* 0x0000a30000067ab9 */ /* 0x000fe20000000800 */
[----:B------:R-:W-:Y:S01]  /*0d80*/  ISETP.NE.AND P0, PT, R10, 0x2, PT ;  /* 0x000000020a00780c */ /* 0x000fe20003f05270 */
[----:B------:R-:W-:Y:S01]  /*0d90*/  UIADD3 UR6, UR6, 0x3f, URZ ;  /* 0x0000003f06067890 */ /* 0x000fe2000fffe03f */
[----:B01----:R-:W-:Y:S01]  /*0da0*/  IMAD.U32 R8, RZ, RZ, UR12 ;  /* 0x0000000cff087e24 */ /* 0x003fe2000f8e00ff */
[----:B------:R-:W-:Y:S01]  /*0db0*/  UMOV UR38, URZ ;  /* 0x0000003f00267c82 */ /* 0x000fe20008000000 */
[----:B------:R-:W-:Y:S01]  /*0dc0*/  IMAD.MOV.U32 R9, RZ, RZ, RZ ;  /* 0x000000ffff097224 */ /* 0x000fe200078e00ff */
[----:B------:R-:W-:Y:S01]  /*0dd0*/  USHF.R.S32.HI UR7, URZ, 0x1f, UR6 ;  /* 0x0000001f3f077899 */ /* 0x000fe20008011406 */
[----:B------:R-:W-:Y:S01]  /*0de0*/  UMOV UR39, URZ ;  /* 0x0000003f00277c82 */ /* 0x000fe20008000000 */
[----:B------:R-:W-:Y:S02]  /*0df0*/  ULDC.64 UR8, c[0x0][0x650] ;  /* 0x0001940000087ab9 */ /* 0x000fe40000000a00 */
[----:B------:R-:W-:-:S04]  /*0e00*/  ULEA.HI UR7, UR7, UR6, URZ, 0x6 ;  /* 0x0000000607077291 */ /* 0x000fc8000f8f303f */
[----:B------:R-:W-:Y:S01]  /*0e10*/  USHF.R.S32.HI UR40, URZ, 0x6, UR7 ;  /* 0x000000063f287899 */ /* 0x000fe20008011407 */
[----:B--2---:R-:W-:-:S13]  /*0e20*/  ISETP.NE.AND P1, PT, R2, 0x1, PT ;  /* 0x000000010200780c */ /* 0x004fda0003f25270 */
[----:B------:R-:W0:Y:S01]  /*0e30*/  @P1 LDC R19, c[0x0][0x10] ;  /* 0x00000400ff131b82 */ /* 0x000e220000000800 */
[----:B------:R-:W-:Y:S02]  /*0e40*/  @P1 IMAD.MOV.U32 R7, RZ, RZ, RZ ;  /* 0x000000ffff071224 */ /* 0x000fe400078e00ff */
[----:B------:R-:W-:-:S05]  /*0e50*/  @P1 IMAD.MOV.U32 R17, RZ, RZ, RZ ;  /* 0x000000ffff111224 */ /* 0x000fca00078e00ff */
[----:B------:R-:W1:Y:S01]  /*0e60*/  @!P1 LDC R11, c[0x0][0xc] ;  /* 0x00000300ff0b9b82 */ /* 0x000e620000000800 */
[----:B------:R-:W-:Y:S01]  /*0e70*/  ULDC UR4, c[0x0][0xc] ;  /* 0x0000030000047ab9 */ /* 0x000fe20000000800 */
[----:B------:R-:W-:Y:S02]  /*0e80*/  ULDC UR5, c[0x0][0x10] ;  /* 0x0000040000057ab9 */ /* 0x000fe40000000800 */
[----:B------:R-:W-:-:S04]  /*0e90*/  UIMAD.WIDE.U32 UR4, UR4, UR5, URZ ;  /* 0x00000005040472a5 */ /* 0x000fc8000f8e003f */
[----:B------:R-:W2:Y:S01]  /*0ea0*/  LDC R2, c[0x0][0x14] ;  /* 0x00000500ff027b82 */ /* 0x000ea20000000800 */
[----:B0-----:R-:W-:-:S04]  /*0eb0*/  @P1 IMAD.WIDE.U32 R18, R19, UR12, R6 ;  /* 0x0000000c13121c25 */ /* 0x001fc8000f8e0006 */
[----:B------:R-:W-:Y:S02]  /*0ec0*/  @P1 IMAD.IADD R17, R19, 0x1, R17 ;  /* 0x0000000113111824 */ /* 0x000fe400078e0211 */
[----:B-1----:R-:W-:-:S04]  /*0ed0*/  @!P1 IMAD.WIDE.U32 R8, R6, R11, R8 ;  /* 0x0000000b06089225 */ /* 0x002fc800078e0008 */
[----:B------:R-:W-:Y:S02]  /*0ee0*/  @!P1 IMAD.MOV.U32 R18, RZ, RZ, R8 ;  /* 0x000000ffff129224 */ /* 0x000fe400078e0008 */
[----:B------:R-:W-:Y:S02]  /*0ef0*/  @!P1 IMAD.MOV.U32 R17, RZ, RZ, R9 ;  /* 0x000000ffff119224 */ /* 0x000fe400078e0009 */
[----:B--2---:R-:W-:-:S04]  /*0f00*/  IMAD.WIDE.U32 R12, R2, UR4, RZ ;  /* 0x00000004020c7c25 */ /* 0x004fc8000f8e00ff */
[----:B------:R-:W-:Y:S01]  /*0f10*/  IMAD R23, R2, UR5, RZ ;  /* 0x0000000502177c24 */ /* 0x000fe2000f8e02ff */
[----:B------:R0:W-:Y:S03]  /*0f20*/  STL.64 [R1], R12 ;  /* 0x0000000c01007387 */ /* 0x0001e60000100a00 */
[----:B------:R-:W-:Y:S01]  /*0f30*/  IMAD.IADD R23, R13, 0x1, R23 ;  /* 0x000000010d177824 */ /* 0x000fe200078e0217 */
[----:B------:R-:W-:Y:S06]  /*0f40*/  @P0 BRA `(.L_x_12) ;  /* 0x0000000000240947 */ /* 0x000fec0003800000 */
[----:B------:R-:W-:Y:S01]  /*0f50*/  USHF.R.U32.HI UR4, URZ, 0x1, UR40 ;  /* 0x000000013f047899 */ /* 0x000fe20008011628 */
[----:B------:R-:W-:Y:S01]  /*0f60*/  IADD3 R18, P0, R18, R12, RZ ;  /* 0x0000000c12127210 */ /* 0x000fe20007f1e0ff */
[----:B------:R-:W-:Y:S02]  /*0f70*/  UISETP.GE.U32.AND UP0, UPT, UR40, 0xe, UPT ;  /* 0x0000000e2800788c */ /* 0x000fe4000bf06070 */
[----:B------:R-:W-:Y:S02]  /*0f80*/  UIMAD.WIDE.U32 UR4, UR4, -0x6db6db6d, URZ ;  /* 0x92492493040478a5 */ /* 0x000fe4000f8e003f */
[----:B------:R-:W-:Y:S01]  /*0f90*/  IMAD.X R17, R23, 0x1, R17, P0 ;  /* 0x0000000117117824 */ /* 0x000fe200000e0611 */
[----:B------:R-:W-:Y:S01]  /*0fa0*/  UMOV UR39, URZ ;  /* 0x0000003f00277c82 */ /* 0x000fe20008000000 */
[----:B------:R-:W-:-:S04]  /*0fb0*/  USHF.R.U32.HI UR4, URZ, 0x2, UR5 ;  /* 0x000000023f047899 */ /* 0x000fc80008011605 */
[----:B------:R-:W-:Y:S02]  /*0fc0*/  UIMAD UR38, UR4, -0xe, UR40 ;  /* 0xfffffff2042678a4 */ /* 0x000fe4000f8e0228 */
[----:B------:R-:W-:-:S12]  /*0fd0*/  @UP0 ULOP3.LUT UR39, UR4, 0x1, URZ, 0xc0, !UPT ;  /* 0x0000000104270892 */ /* 0x000fd8000f8ec03f */
.L_x_12:
[----:B------:R-:W-:Y:S01]  /*0fe0*/  ISETP.GE.U32.AND P0, PT, R18, UR8, PT ;  /* 0x0000000812007c0c */ /* 0x000fe2000bf06070 */
[----:B------:R-:W-:Y:S01]  /*0ff0*/  IMAD.MOV.U32 R19, RZ, RZ, -0x1 ;  /* 0xffffffffff137424 */ /* 0x000fe200078e00ff */
[----:B------:R-:W-:Y:S01]  /*1000*/  PRMT R8, RZ, 0x7610, R8 ;  /* 0x00007610ff087816 */ /* 0x000fe20000000008 */
[----:B------:R-:W-:Y:S01]  /*1010*/  IMAD.MOV.U32 R22, RZ, RZ, -0x1 ;  /* 0xffffffffff167424 */ /* 0x000fe200078e00ff */
[----:B------:R-:W-:Y:S01]  /*1020*/  ISETP.GE.U32.AND.EX P0, PT, R17, UR9, PT, P0 ;  /* 0x0000000911007c0c */ /* 0x000fe2000bf06100 */
[----:B------:R-:W-:-:S12]  /*1030*/  IMAD.MOV.U32 R2, RZ, RZ, -0x1 ;  /* 0xffffffffff027424 */ /* 0x000fd800078e00ff */
[----:B------:R-:W-:Y:S05]  /*1040*/  @P0 BRA `(.L_x_13) ;  /* 0x00000004002c0947 */ /* 0x000fea0003800000 */
[----:B------:R-:W1:Y:S01]  /*1050*/  LDC.64 R26, c[0x0][0x628] ;  /* 0x00018a00ff1a7b82 */ /* 0x000e620000000a00 */
[----:B------:R-:W-:Y:S02]  /*1060*/  IMAD.MOV.U32 R8, RZ, RZ, R18 ;  /* 0x000000ffff087224 */ /* 0x000fe400078e0012 */
[----:B------:R-:W-:-:S05]  /*1070*/  IMAD.MOV.U32 R9, RZ, RZ, R17 ;  /* 0x000000ffff097224 */ /* 0x000fca00078e0011 */
[----:B------:R-:W2:Y:S08]  /*1080*/  LDC R2, c[0x0][0x630] ;  /* 0x00018c00ff027b82 */ /* 0x000eb00000000800 */
[----:B------:R-:W3:Y:S01]  /*1090*/  LDC.64 R28, c[0x0][0x620] ;  /* 0x00018800ff1c7b82 */ /* 0x000ee20000000a00 */
[----:B-1----:R-:W-:-:S04]  /*10a0*/  ISETP.NE.U32.AND P0, PT, R26, RZ, PT ;  /* 0x000000ff1a00720c */ /* 0x002fc80003f05070 */
[----:B------:R-:W-:-:S13]  /*10b0*/  ISETP.NE.AND.EX P0, PT, R27, RZ, PT, P0 ;  /* 0x000000ff1b00720c */ /* 0x000fda0003f05300 */
[----:B--23--:R-:W-:Y:S05]  /*10c0*/  @!P0 BRA `(.L_x_14) ;  /* 0x0000000000288947 */ /* 0x00cfea0003800000 */
[----:B0-----:R-:W0:Y:S02]  /*10d0*/  LDC R13, c[0x0][0x634] ;  /* 0x00018d00ff0d7b82 */ /* 0x001e240000000800 */
[----:B0-----:R-:W-:-:S05]  /*10e0*/  IADD3 R13, P0, R18, R13, RZ ;  /* 0x0000000d120d7210 */ /* 0x001fca0007f1e0ff */
[----:B------:R-:W-:-:S04]  /*10f0*/  IMAD.X R15, RZ, RZ, R17, P0 ;  /* 0x000000ffff0f7224 */ /* 0x000fc800000e0611 */
[----:B------:R-:W-:-:S04]  /*1100*/  IMAD.WIDE.U32 R8, R15, R26, RZ ;  /* 0x0000001a0f087225 */ /* 0x000fc800078e00ff */
[----:B------:R-:W-:-:S04]  /*1110*/  IMAD.WIDE.U32 R10, P0, R13, R27, R8 ;  /* 0x0000001b0d0a7225 */ /* 0x000fc80007800008 */
[----:B------:R-:W-:-:S04]  /*1120*/  IMAD.WIDE.U32 R8, R13, R26, RZ ;  /* 0x0000001a0d087225 */ /* 0x000fc800078e00ff */
[----:B------:R-:W-:Y:S01]  /*1130*/  IMAD.X R13, RZ, RZ, RZ, P0 ;  /* 0x000000ffff0d7224 */ /* 0x000fe200000e06ff */
[----:B------:R-:W-:Y:S01]  /*1140*/  IADD3 RZ, P0, R9, R10, RZ ;  /* 0x0000000a09ff7210 */ /* 0x000fe20007f1e0ff */
[----:B------:R-:W-:-:S04]  /*1150*/  IMAD.MOV.U32 R12, RZ, RZ, R11 ;  /* 0x000000ffff0c7224 */ /* 0x000fc800078e000b */
[----:B------:R-:W-:-:S08]  /*1160*/  IMAD.WIDE.U32.X R8, R15, R27, R12, P0 ;  /* 0x0000001b0f087225 */ /* 0x000fd000000e040c */
.L_x_14:
[----:B------:R-:W1:Y:S01]  /*1170*/  LDC.64 R32, c[0x0][0x640] ;  /* 0x00019000ff207b82 */ /* 0x000e620000000a00 */
[-C--:B------:R-:W-:Y:S01]  /*1180*/  SHF.R.U64 R30, R8, R2.reuse, R9 ;  /* 0x00000002081e7219 */ /* 0x080fe20000001209 */
[----:B------:R-:W-:Y:S01]  /*1190*/  IMAD.MOV.U32 R19, RZ, RZ, R17 ;  /* 0x000000ffff137224 */ /* 0x000fe200078e0011 */
[----:B------:R-:W-:Y:S01]  /*11a0*/  SHF.R.U32.HI R2, RZ, R2, R9 ;  /* 0x00000002ff027219 */ /* 0x000fe20000011609 */
[----:B------:R-:W-:Y:S01]  /*11b0*/  IMAD.MOV.U32 R26, RZ, RZ, 0x1 ;  /* 0x00000001ff1a7424 */ /* 0x000fe200078e00ff */
[----:B------:R-:W-:-:S03]  /*11c0*/  IADD3 R11, P0, RZ, -R30, RZ ;  /* 0x8000001eff0b7210 */ /* 0x000fc60007f1e0ff */
[----:B------:R-:W2:Y:S02]  /*11d0*/  LDC R10, c[0x0][0x618] ;  /* 0x00018600ff0a7b82 */ /* 0x000ea40000000800 */
[----:B------:R-:W-:-:S04]  /*11e0*/  IMAD.X R9, RZ, RZ, ~R2, P0 ;  /* 0x000000ffff097224 */ /* 0x000fc800000e0e02 */
[-C--:B------:R-:W-:Y:S02]  /*11f0*/  IMAD R2, R9, R28.reuse, RZ ;  /* 0x0000001c09027224 */ /* 0x080fe400078e02ff */
[----:B0-----:R-:W0:Y:S01]  /*1200*/  LDC R13, c[0x0][0x608] ;  /* 0x00018200ff0d7b82 */ /* 0x001e220000000800 */
[----:B------:R-:W-:-:S04]  /*1210*/  IMAD.WIDE.U32 R8, R11, R28, R18 ;  /* 0x0000001c0b087225 */ /* 0x000fc800078e0012 */
[----:B------:R-:W-:Y:S02]  /*1220*/  IMAD R11, R11, R29, R2 ;  /* 0x0000001d0b0b7224 */ /* 0x000fe400078e0202 */
[----:B------:R-:W-:Y:S01]  /*1230*/  IMAD.MOV.U32 R2, RZ, RZ, -0x1 ;  /* 0xffffffffff027424 */ /* 0x000fe200078e00ff */
[----:B------:R-:W3:Y:S01]  /*1240*/  LDC R31, c[0x0][0x658] ;  /* 0x00019600ff1f7b82 */ /* 0x000ee20000000800 */
[----:B------:R-:W-:Y:S01]  /*1250*/  IMAD.IADD R9, R9, 0x1, R11 ;  /* 0x0000000109097824 */ /* 0x000fe200078e020b */
[----:B-1----:R-:W-:-:S04]  /*1260*/  ISETP.NE.U32.AND P0, PT, R32, RZ, PT ;  /* 0x000000ff2000720c */ /* 0x002fc80003f05070 */
[----:B------:R-:W-:Y:S02]  /*1270*/  ISETP.NE.AND.EX P0, PT, R33, RZ, PT, P0 ;  /* 0x000000ff2100720c */ /* 0x000fe40003f05300 */
[----:B------:R-:W1:Y:S01]  /*1280*/  LDC R29, c[0x0][0x600] ;  /* 0x00018000ff1d7b82 */ /* 0x000e620000000800 */
[-CC-:B--2---:R-:W-:Y:S02]  /*1290*/  SHF.R.U64 R27, R8, R10.reuse, R9.reuse ;  /* 0x0000000a081b7219 */ /* 0x184fe40000001209 */
[----:B------:R-:W-:-:S05]  /*12a0*/  SHF.R.U32.HI R8, RZ, R10, R9 ;  /* 0x0000000aff087219 */ /* 0x000fca0000011609 */
[----:B------:R-:W2:Y:S01]  /*12b0*/  LDC R22, c[0x0][0x648] ;  /* 0x00019200ff167b82 */ /* 0x000ea20000000800 */
[-CC-:B0-----:R-:W-:Y:S02]  /*12c0*/  SHF.R.U64 R34, R27, R13.reuse, R8.reuse ;  /* 0x0000000d1b227219 */ /* 0x181fe40000001208 */
[----:B------:R-:W-:-:S05]  /*12d0*/  SHF.R.U32.HI R8, RZ, R13, R8 ;  /* 0x0000000dff087219 */ /* 0x000fca0000011608 */
[----:B------:R-:W0:Y:S01]  /*12e0*/  LDC R24, c[0x0][0x638] ;  /* 0x00018e00ff187b82 */ /* 0x000e220000000800 */
[-CC-:B---3--:R-:W-:Y:S02]  /*12f0*/  SHF.R.U64 R36, R34, R31.reuse, R8.reuse ;  /* 0x0000001f22247219 */ /* 0x188fe40000001208 */
[-C--:B------:R-:W-:Y:S02]  /*1300*/  SHF.L.U32 R2, R2, R31.reuse, RZ ;  /* 0x0000001f02027219 */ /* 0x080fe400000006ff */
[----:B------:R-:W-:Y:S01]  /*1310*/  SHF.R.U32.HI R9, RZ, R31, R8 ;  /* 0x0000001fff097219 */ /* 0x000fe20000011608 */
[----:B------:R-:W-:Y:S01]  /*1320*/  IMAD.MOV.U32 R8, RZ, RZ, R36 ;  /* 0x000000ffff087224 */ /* 0x000fe200078e0024 */
[----:B------:R-:W-:Y:S01]  /*1330*/  LOP3.LUT R15, RZ, R2, RZ, 0x33, !PT ;  /* 0x00000002ff0f7212 */ /* 0x000fe200078e33ff */
[----:B------:R-:W3:Y:S01]  /*1340*/  LDC R28, c[0x0][0x610] ;  /* 0x00018400ff1c7b82 */ /* 0x000ee20000000800 */
[----:B------:R-:W-:Y:S05]  /*1350*/  @!P0 BRA `(.L_x_15) ;  /* 0x0000000000288947 */ /* 0x000fea0003800000 */
[----:B------:R-:W4:Y:S02]  /*1360*/  LDC R13, c[0x0][0x64c] ;  /* 0x00019300ff0d7b82 */ /* 0x000f240000000800 */
[----:B----4-:R-:W-:-:S05]  /*1370*/  IADD3 R13, P0, R36, R13, RZ ;  /* 0x0000000d240d7210 */ /* 0x010fca0007f1e0ff */
        /* <DEDUP_REMOVED lines=8> */
.L_x_15:
[----:B--2---:R-:W-:Y:S01]  /*1400*/  SHF.R.U64 R7, R8, R22, R9 ;  /* 0x0000001608077219 */ /* 0x004fe20000001209 */
[----:B-1----:R-:W-:Y:S01]  /*1410*/  VIADD R8, R29, 0xffffffff ;  /* 0xffffffff1d087836 */ /* 0x002fe20000000000 */
[----:B------:R-:W-:Y:S01]  /*1420*/  SHF.L.U32 R2, R26, R31, RZ ;  /* 0x0000001f1a027219 */ /* 0x000fe200000006ff */
[----:B------:R-:W-:Y:S01]  /*1430*/  @P1 IMAD R21, R25, R20, R6 ;  /* 0x0000001419151224 */ /* 0x000fe200078e0206 */
[----:B------:R-:W-:Y:S01]  /*1440*/  LOP3.LUT R15, R34, R15, RZ, 0xc0, !PT ;  /* 0x0000000f220f7212 */ /* 0x000fe200078ec0ff */
[----:B------:R-:W-:Y:S01]  /*1450*/  IMAD.MOV R9, RZ, RZ, -R7 ;  /* 0x000000ffff097224 */ /* 0x000fe200078e0a07 */
[----:B------:R-:W-:-:S03]  /*1460*/  LOP3.LUT R8, R27, R8, RZ, 0xc0, !PT ;  /* 0x000000081b087212 */ /* 0x000fc600078ec0ff */
[----:B------:R-:W-:Y:S02]  /*1470*/  IMAD R6, R2, R7, R15 ;  /* 0x0000000702067224 */ /* 0x000fe400078e020f */
[----:B0-----:R-:W-:Y:S02]  /*1480*/  IMAD R2, R9, R24, R36 ;  /* 0x0000001809027224 */ /* 0x001fe400078e0224 */
[----:B---3--:R-:W-:Y:S02]  /*1490*/  IMAD R19, R6, R28, R21 ;  /* 0x0000001c06137224 */ /* 0x008fe400078e0215 */
[----:B------:R-:W-:Y:S02]  /*14a0*/  IMAD R2, R2, R29, R8 ;  /* 0x0000001d02027224 */ /* 0x000fe400078e0208 */
[----:B------:R-:W-:-:S03]  /*14b0*/  IMAD.MOV.U32 R6, RZ, RZ, 0x1 ;  /* 0x00000001ff067424 */ /* 0x000fc600078e00ff */
[----:B------:R-:W-:Y:S02]  /*14c0*/  SEL R22, R2, R19, !P1 ;  /* 0x0000001302167207 */ /* 0x000fe40004800000 */
[----:B------:R-:W-:Y:S01]  /*14d0*/  SEL R19, R19, R2, !P1 ;  /* 0x0000000213137207 */ /* 0x000fe20004800000 */
[----:B------:R-:W-:Y:S01]  /*14e0*/  IMAD.MOV.U32 R2, RZ, RZ, R30 ;  /* 0x000000ffff027224 */ /* 0x000fe200078e001e */
[----:B------:R-:W-:-:S07]  /*14f0*/  PRMT R8, R6, 0x7610, R8 ;  /* 0x0000761006087816 */ /* 0x000fce0000000008 */
.L_x_13:
[----:B------:R-:W-:Y:S05]  /*1500*/  @!P2 BRA `(.L_x_16) ;  /* 0x00000000000ca947 */ /* 0x000fea0003800000 */
[----:B------:R-:W-:Y:S01]  /*1510*/  UCGABAR_WAIT ;  /* 0x0000000000007dc7 */ /* 0x000fe20008000000 */
[----:B------:R-:W-:Y:S01]  /*1520*/  CCTL.IVALL ;  /* 0x00000000ff00798f */ /* 0x000fe20002000000 */
[----:B------:R-:W-:Y:S05]  /*1530*/  BRA `(.L_x_17) ;  /* 0x0000000000047947 */ /* 0x000fea0003800000 */
.L_x_16:
[----:B------:R-:W-:Y:S06]  /*1540*/  BAR.SYNC.DEFER_BLOCKING 0x0 ;  /* 0x0000000000007b1d */ /* 0x000fec0000010000 */
.L_x_17:
[----:B------:R-:W-:Y:S05]  /*1550*/  @!P4 BRA `(.L_x_18) ;  /* 0x00000038002cc947 */ /* 0x000fea0003800000 */
[----:B------:R-:W-:-:S13]  /*1560*/  ISETP.GT.U32.AND P0, PT, R35, 0x1, PT ;  /* 0x000000012300780c */ /* 0x000fda0003f04070 */
[----:B------:R-:W-:Y:S05]  /*1570*/  @P0 EXIT ;  /* 0x000000000000094d */ /* 0x000fea0003800000 */
.L_x_19:
[----:B------:R-:W-:-:S08]  /*1580*/  NOP ;  /* 0x0000000000007918 */ /* 0x000fd00000000000 */
[----:B------:R-:W1:Y:S02]  /*1590*/  USETMAXREG.TRY_ALLOC.CTAPOOL UP0, 0xe8 ;  /* 0x000000e8000079c8 */ /* 0x000e640008000600 */
[----:B-1----:R-:W-:-:S13]  /*15a0*/  PLOP3.LUT P0, PT, PT, PT, UP0, 0x80, 0x0 ;  /* 0x000000000000781c */ /* 0x002fda0003f0f008 */
[----:B------:R-:W-:Y:S05]  /*15b0*/  @!P0 BRA `(.L_x_19) ;  /* 0xfffffffc00f08947 */ /* 0x000fea000383ffff */
[----:B------:R-:W-:-:S13]  /*15c0*/  LOP3.LUT P0, RZ, R8, 0xff, RZ, 0xc0, !PT ;  /* 0x000000ff08ff7812 */ /* 0x000fda000780c0ff */
[----:B------:R-:W-:Y:S05]  /*15d0*/  @!P0 EXIT ;  /* 0x000000000000894d */ /* 0x000fea0003800000 */
[----:B------:R-:W1:Y:S01]  /*15e0*/  S2UR UR4, SR_CgaCtaId ;  /* 0x00000000000479c3 */ /* 0x000e620000008800 */
[----:B------:R-:W-:Y:S01]  /*15f0*/  VIADD R14, R14, 0xffffffff ;  /* 0xffffffff0e0e7836 */ /* 0x000fe20000000000 */
[CC--:B------:R-:W-:Y:S01]  /*1600*/  LEA.HI R4, R0.reuse, R3.reuse, RZ, 0x2 ;  /* 0x0000000300047211 */ /* 0x0c0fe200078f10ff */
[----:B------:R-:W-:Y:S01]  /*1610*/  UMOV UR41, 0x400 ;  /* 0x0000040000297882 */ /* 0x000fe20000000000 */
[----:B------:R-:W-:Y:S01]  /*1620*/  LEA.HI R0, R0, R3, RZ, 0x5 ;  /* 0x0000000300007211 */ /* 0x000fe200078f28ff */
[----:B------:R-:W-:Y:S01]  /*1630*/  UISETP.LT.AND UP0, UPT, UR40, 0x1, UPT ;  /* 0x000000012800788c */ /* 0x000fe2000bf01270 */
[----:B------:R-:W-:Y:S01]  /*1640*/  R2UR UR42, R14 ;  /* 0x000000000e2a72ca */ /* 0x000fe200000e0000 */
[----:B------:R-:W-:Y:S01]  /*1650*/  ULDC UR6, c[0x0][0x284] ;  /* 0x0000a10000067ab9 */ /* 0x000fe20000000800 */
[--C-:B------:R-:W-:Y:S01]  /*1660*/  SHF.R.S32.HI R60, RZ, 0x2, R4.reuse ;  /* 0x00000002ff3c7819 */ /* 0x100fe20000011404 */
[----:B------:R-:W-:Y:S01]  /*1670*/  USEL UR43, UR40, 0x1, UP0 ;  /* 0x00000001282b7887 */ /* 0x000fe20008000000 */
[----:B------:R-:W-:Y:S01]  /*1680*/  SHF.R.S32.HI R5, RZ, 0x1f, R4 ;  /* 0x0000001fff057819 */ /* 0x000fe20000011404 */
[----:B------:R-:W-:Y:S01]  /*1690*/  USHF.L.U32 UR46, UR40, 0x1, URZ ;  /* 0x00000001282e7899 */ /* 0x000fe2000800063f */
[----:B------:R-:W-:Y:S01]  /*16a0*/  LOP3.LUT R62, R4, 0xfffffffc, RZ, 0xc0, !PT ;  /* 0xfffffffc043e7812 */ /* 0x000fe200078ec0ff */
[----:B------:R-:W-:Y:S01]  /*16b0*/  UIADD3 UR43, -UR43, UR40, URZ ;  /* 0x000000282b2b7290 */ /* 0x000fe2000fffe13f */
[----:B------:R-:W-:-:S02]  /*16c0*/  LEA.HI R5, R5, R60, RZ, 0x3 ;  /* 0x0000003c05057211 */ /* 0x000fc400078f18ff */
[----:B------:R-:W-:Y:S01]  /*16d0*/  ISETP.NE.AND P0, PT, R14, RZ, PT ;  /* 0x000000ff0e00720c */ /* 0x000fe20003f05270 */
[----:B------:R-:W-:Y:S01]  /*16e0*/  IMAD.IADD R62, R3, 0x1, -R62 ;  /* 0x00000001033e7824 */ /* 0x000fe200078e0a3e */
[----:B------:R-:W-:Y:S01]  /*16f0*/  LOP3.LUT R5, R5, 0xfffffff8, RZ, 0xc0, !PT ;  /* 0xfffffff805057812 */ /* 0x000fe200078ec0ff */
[----:B------:R-:W-:Y:S01]  /*1700*/  USHF.L.U32 UR42, UR42, 0x3, URZ ;  /* 0x000000032a2a7899 */ /* 0x000fe2000800063f */
[----:B------:R-:W-:Y:S02]  /*1710*/  LOP3.LUT R72, R16, 0x1, RZ, 0xfc, !PT ;  /* 0x0000000110487812 */ /* 0x000fe400078efcff */
[----:B------:R-:W-:Y:S01]  /*1720*/  SEL R73, RZ, 0x1, P0 ;  /* 0x00000001ff497807 */ /* 0x000fe20000000000 */
[----:B------:R-:W-:Y:S01]  /*1730*/  IMAD.IADD R60, R60, 0x1, -R5 ;  /* 0x000000013c3c7824 */ /* 0x000fe200078e0a05 */
[----:B-1----:R-:W-:Y:S01]  /*1740*/  ULEA UR41, UR4, UR41, 0x18 ;  /* 0x0000002904297291 */ /* 0x002fe2000f8ec03f */
[----:B------:R-:W-:Y:S01]  /*1750*/  SHF.R.S32.HI R5, RZ, 0x5, R0 ;  /* 0x00000005ff057819 */ /* 0x000fe20000011400 */
[----:B------:R-:W-:-:S02]  /*1760*/  IMAD.U32 R64, RZ, RZ, UR42 ;  /* 0x0000002aff407e24 */ /* 0x000fc4000f8e00ff */
[----:B------:R-:W-:Y:S01]  /*1770*/  UIADD3 UR47, UR41, 0xf0, URZ ;  /* 0x000000f0292f7890 */ /* 0x000fe2000fffe03f */
[--C-:B------:R-:W-:Y:S01]  /*1780*/  SHF.R.S32.HI R61, RZ, 0x1f, R60.reuse ;  /* 0x0000001fff3d7819 */ /* 0x100fe2000001143c */
[----:B------:R-:W-:Y:S01]  /*1790*/  UIADD3 UR4, UR41, 0x200, URZ ;  /* 0x0000020029047890 */ /* 0x000fe2000fffe03f */
[C-C-:B------:R-:W-:Y:S01]  /*17a0*/  IMAD R67, R5.reuse, -0x10, -R60.reuse ;  /* 0xfffffff005437824 */ /* 0x140fe200078e0a3c */
[----:B------:R-:W-:Y:S01]  /*17b0*/  UIADD3 UR5, UR41, 0x1c200, URZ ;  /* 0x0001c20029057890 */ /* 0x000fe2000fffe03f */
[C---:B------:R-:W-:Y:S01]  /*17c0*/  LOP3.LUT R66, R64.reuse, 0x8, RZ, 0xc0, !PT ;  /* 0x0000000840427812 */ /* 0x040fe200078ec0ff */
[----:B------:R-:W-:Y:S01]  /*17d0*/  USHF.R.U32.HI UR4, URZ, 0x4, UR4 ;  /* 0x000000043f047899 */ /* 0x000fe20008011604 */
[----:B------:R-:W-:Y:S01]  /*17e0*/  IMAD.U32 R63, RZ, RZ, UR47 ;  /* 0x0000002fff3f7e24 */ /* 0x000fe2000f8e00ff */
[----:B------:R-:W-:Y:S01]  /*17f0*/  USHF.R.U32.HI UR5, URZ, 0x4, UR5 ;  /* 0x000000043f057899 */ /* 0x000fe20008011605 */
[----:B------:R-:W-:Y:S01]  /*1800*/  IMAD.WIDE R60, R5, 0x10, R60 ;  /* 0x00000010053c7825 */ /* 0x000fe200078e023c */
[----:B------:R-:W-:Y:S01]  /*1810*/  ULOP3.LUT UR4, UR4, 0x3fff, URZ, 0xc0, !UPT ;  /* 0x00003fff04047892 */ /* 0x000fe2000f8ec03f */
[----:B------:R-:W-:Y:S01]  /*1820*/  LOP3.LUT R64, R64, 0x8, RZ, 0xc, !PT ;  /* 0x0000000840407812 */ /* 0x000fe200078e0cff */
[----:B------:R-:W-:Y:S01]  /*1830*/  ULOP3.LUT UR5, UR5, 0x3fff, URZ, 0xc0, !UPT ;  /* 0x00003fff05057892 */ /* 0x000fe2000f8ec03f */
[----:B------:R-:W-:Y:S01]  /*1840*/  VIADD R65, R63, UR42 ;  /* 0x0000002a3f417c36 */ /* 0x000fe20008000000 */
[----:B------:R-:W-:Y:S01]  /*1850*/  LOP3.LUT R66, R66, 0x18, RZ, 0x3c, !PT ;  /* 0x0000001842427812 */ /* 0x000fe200078e3cff */
[----:B------:R-:W-:Y:S01]  /*1860*/  VIADD R67, R67, UR6 ;  /* 0x0000000643437c36 */ /* 0x000fe20008000000 */
[----:B------:R-:W-:-:S02]  /*1870*/  ULOP3.LUT UR44, UR4, 0x10000, URZ, 0xfc, !UPT ;  /* 0x00010000042c7892 */ /* 0x000fc4000f8efc3f */
[----:B------:R-:W-:-:S12]  /*1880*/  ULOP3.LUT UR45, UR5, 0x10000, URZ, 0xfc, !UPT ;  /* 0x00010000052d7892 */ /* 0x000fd8000f8efc3f */
.L_x_105:
[----:B------:R-:W-:Y:S01]  /*1890*/  SHF.L.U32 R0, R73, 0x1f, RZ ;  /* 0x0000001f49007819 */ /* 0x000fe200000006ff */
[----:B------:R-:W-:Y:S02]  /*18a0*/  ULDC UR4, c[0x0][0x28c] ;  /* 0x0000a30000047ab9 */ /* 0x000fe40000000800 */
[----:B------:R-:W-:Y:S01]  /*18b0*/  ISETP.LT.AND P1, PT, RZ, UR4, PT ;  /* 0x00000004ff007c0c */ /* 0x000fe2000bf21270 */
[----:B-1----:R-:W1:Y:S02]  /*18c0*/  SYNCS.PHASECHK.TRANS64.TRYWAIT P0, [R63+UR42], R0 ;  /* 0x000000003f0075a7 */ /* 0x002e64000800016a */
[----:B-1-34-:R-:W-:Y:S10]  /*18d0*/  @!P0 BRA `(.L_x_20) ;  /* 0x0000004800d08947 */ /* 0x01aff40003800000 */
.L_x_137:
[----:B------:R-:W-:Y:S05]  /*18e0*/  @P1 BRA `(.L_x_21) ;  /* 0x0000000000401947 */ /* 0x000fea0003800000 */
[----:B-1----:R-:W-:Y:S01]  /*18f0*/  MOV R0, 0x0 ;  /* 0x0000000000007802 */ /* 0x002fe20000000f00 */
[----:B------:R-:W-:Y:S01]  /*1900*/  ULDC.64 UR4, c[0x4][0x68] ;  /* 0x01001a0000047ab9 */ /* 0x000fe20000000a00 */
[----:B------:R-:W-:Y:S01]  /*1910*/  ULDC.64 UR6, c[0x4][0x8] ;  /* 0x0100020000067ab9 */ /* 0x000fe20000000a00 */
[----:B------:R-:W-:Y:S01]  /*1920*/  IMAD.U32 R4, RZ, RZ, UR4 ;  /* 0x00000004ff047e24 */ /* 0x000fe2000f8e00ff */
[----:B------:R1:W2:Y:S01]  /*1930*/  LDC.64 R14, c[0x4][R0] ;  /* 0x01000000000e7b82 */ /* 0x0002a20000000a00 */
[----:B------:R-:W-:Y:S01]  /*1940*/  IMAD.U32 R5, RZ, RZ, UR5 ;  /* 0x00000005ff057e24 */ /* 0x000fe2000f8e00ff */
[----:B------:R-:W-:Y:S01]  /*1950*/  ULDC.64 UR4, c[0x4][0x70] ;  /* 0x01001c0000047ab9 */ /* 0x000fe20000000a00 */
[----:B------:R-:W-:Y:S02]  /*1960*/  IMAD.U32 R10, RZ, RZ, UR6 ;  /* 0x00000006ff0a7e24 */ /* 0x000fe4000f8e00ff */
[----:B------:R-:W-:Y:S02]  /*1970*/  IMAD.U32 R6, RZ, RZ, UR4 ;  /* 0x00000004ff067e24 */ /* 0x000fe4000f8e00ff */
[----:B------:R-:W-:-:S02]  /*1980*/  IMAD.U32 R7, RZ, RZ, UR5 ;  /* 0x00000005ff077e24 */ /* 0x000fc4000f8e00ff */
[----:B------:R-:W-:Y:S02]  /*1990*/  IMAD.U32 R11, RZ, RZ, UR7 ;  /* 0x00000007ff0b7e24 */ /* 0x000fe4000f8e00ff */
[----:B------:R-:W-:Y:S02]  /*19a0*/  IMAD.MOV.U32 R8, RZ, RZ, 0x1e1 ;  /* 0x000001e1ff087424 */ /* 0x000fe400078e00ff */
[----:B0-----:R-:W-:Y:S02]  /*19b0*/  IMAD.MOV.U32 R12, RZ, RZ, 0x1 ;  /* 0x00000001ff0c7424 */ /* 0x001fe400078e00ff */
[----:B-1----:R-:W-:-:S07]  /*19c0*/  IMAD.MOV.U32 R13, RZ, RZ, RZ ;  /* 0x000000ffff0d7224 */ /* 0x002fce00078e00ff */
[----:B------:R-:W-:-:S07]  /*19d0*/  LEPC R20, `(.L_x_21) ;  /* 0x000000001014794e */ /* 0x000fce0000000000 */
[----:B--2--5:R-:W-:Y:S05]  /*19e0*/  CALL.ABS.NOINC R14 ;  /* 0x000000000e007343 */ /* 0x024fea0003c00000 */
.L_x_21:
[----:B------:R-:W-:-:S13]  /*19f0*/  ISETP.NE.AND P0, PT, R72, 0x3, PT ;  /* 0x000000034800780c */ /* 0x000fda0003f05270 */
[----:B------:R-:W-:Y:S05]  /*1a00*/  @!P0 BRA `(.L_x_22) ;  /* 0x0000000000048947 */ /* 0x000fea0003800000 */
[----:B------:R-:W-:Y:S01]  /*1a10*/  BPT.TRAP 0x1 ;  /* 0x000000040000795c */ /* 0x000fe20000300000 */
.L_x_22:
[----:B------:R-:W-:Y:S02]  /*1a20*/  IMAD.U32 R3, RZ, RZ, UR38 ;  /* 0x00000026ff037e24 */ /* 0x000fe4000f8e00ff */
[----:B-1----:R-:W-:-:S03]  /*1a30*/  IMAD.U32 R0, RZ, RZ, UR39 ;  /* 0x00000027ff007e24 */ /* 0x002fc6000f8e00ff */
[----:B------:R-:W-:Y:S02]  /*1a40*/  LEA R3, R3, UR41, 0x3 ;  /* 0x0000002903037c11 */ /* 0x000fe4000f8e18ff */
[----:B------:R-:W-:-:S04]  /*1a50*/  SHF.L.U32 R0, R0, 0x1f, RZ ;  /* 0x0000001f00007819 */ /* 0x000fc800000006ff */
[----:B------:R1:W2:Y:S01]  /*1a60*/  SYNCS.PHASECHK.TRANS64.TRYWAIT P1, [R3+URZ], R0 ;  /* 0x00000000030075a7 */ /* 0x0002a2000802017f */
[----:B------:R-:W-:Y:S05]  /*1a70*/  @!P0 BRA `(.L_x_23) ;  /* 0x0000000000048947 */ /* 0x000fea0003800000 */
[----:B------:R-:W-:Y:S01]  /*1a80*/  BPT.TRAP 0x1 ;  /* 0x000000040000795c */ /* 0x000fe20000300000 */
.L_x_23:
[----:B--2---:R-:W-:Y:S05]  /*1a90*/  @P1 BRA `(.L_x_24) ;  /* 0x0000000000081947 */ /* 0x004fea0003800000 */
[----:B------:R-:W2:Y:S02]  /*1aa0*/  SYNCS.PHASECHK.TRANS64.TRYWAIT P1, [R3+URZ], R0 ;  /* 0x00000000030075a7 */ /* 0x000ea4000802017f */
[----:B--2---:R-:W-:Y:S05]  /*1ab0*/  @!P1 BRA `(.L_x_25) ;  /* 0x00000048006c9947 */ /* 0x004fea0003800000 */
.L_x_24:
[----:B------:R-:W-:Y:S05]  /*1ac0*/  WARPSYNC.ALL ;  /* 0x0000000000007948 */ /* 0x000fea0003800000 */
[----:B------:R-:W-:Y:S01]  /*1ad0*/  ULEA UR8, UR38, UR44, 0x9 ;  /* 0x0000002c26087291 */ /* 0x000fe2000f8e483f */
[----:B------:R-:W-:Y:S01]  /*1ae0*/  WARPGROUP.ARRIVE ;  /* 0x00000000000079c5 */ /* 0x000fe20000000000 */
[----:B------:R-:W-:Y:S01]  /*1af0*/  ULEA UR9, UR38, UR45, 0x9 ;  /* 0x0000002d26097291 */ /* 0x000fe2000f8e483f */
[----:B-12---:R-:W-:Y:S01]  /*1b00*/  IMAD.U32 R0, RZ, RZ, UR43 ;  /* 0x0000002bff007e24 */ /* 0x006fe2000f8e00ff */
[----:B------:R-:W-:Y:S01]  /*1b10*/  UMOV UR5, 0x40000040 ;  /* 0x4000004000057882 */ /* 0x000fe20000000000 */
[----:B------:R-:W-:-:S02]  /*1b20*/  UMOV UR7, 0x40000040 ;  /* 0x4000004000077882 */ /* 0x000fc40000000000 */
[----:B------:R-:W-:Y:S01]  /*1b30*/  UMOV UR4, UR8 ;  /* 0x0000000800047c82 */ /* 0x000fe20008000000 */
[----:B------:R-:W-:Y:S01]  /*1b40*/  ISETP.GE.AND P1, PT, R0, 0x1, PT ;  /* 0x000000010000780c */ /* 0x000fe20003f26270 */
[----:B------:R-:W-:Y:S02]  /*1b50*/  UMOV UR6, UR9 ;  /* 0x0000000900067c82 */ /* 0x000fe40008000000 */
[----:B------:R-:W-:Y:S01]  /*1b60*/  HGMMA.64x64x16.F32.BF16 R24, gdesc[UR4], RZ, !UPT, gsb0 ;  /* 0x00e00000041879f0 */ /* 0x000fe2000c0018ff */
[----:B------:R-:W-:Y:S02]  /*1b70*/  UIADD3 UR4, UR8, 0x2, URZ ;  /* 0x0000000208047890 */ /* 0x000fe4000fffe03f */
[----:B------:R-:W-:Y:S01]  /*1b80*/  UIADD3 UR6, UR9, 0x2, URZ ;  /* 0x0000000209067890 */ /* 0x000fe2000fffe03f */
[----:B------:R-:W-:Y:S01]  /*1b90*/  UMOV UR5, 0x40000040 ;  /* 0x4000004000057882 */ /* 0x000fe20000000000 */
[----:B------:R-:W-:Y:S01]  /*1ba0*/  UMOV UR7, 0x40000040 ;  /* 0x4000004000077882 */ /* 0x000fe20000000000 */
[----:B------:R-:W-:-:S02]  /*1bb0*/  WARPGROUP.DEPBAR.LE gsb0, 0x0 ;  /* 0x00008000000079c5 */ /* 0x000fc40000010000 */
[----:B------:R-:W-:-:S06]  /*1bc0*/  WARPGROUP.ARRIVE ;  /* 0x00000000000079c5 */ /* 0x000fcc0000000000 */
[----:B------:R-:W-:Y:S01]  /*1bd0*/  HGMMA.64x64x16.F32.BF16 R24, gdesc[UR4], R24, gsb0 ;  /* 0x00e00000041879f0 */ /* 0x000fe20008001818 */
[----:B------:R-:W-:Y:S02]  /*1be0*/  UIADD3 UR4, UR8, 0x4, URZ ;  /* 0x0000000408047890 */ /* 0x000fe4000fffe03f */
[----:B------:R-:W-:Y:S01]  /*1bf0*/  UIADD3 UR6, UR9, 0x4, URZ ;  /* 0x0000000409067890 */ /* 0x000fe2000fffe03f */
[----:B------:R-:W-:Y:S01]  /*1c00*/  UMOV UR5, 0x40000040 ;  /* 0x4000004000057882 */ /* 0x000fe20000000000 */
[----:B------:R-:W-:Y:S01]  /*1c10*/  UMOV UR7, 0x40000040 ;  /* 0x4000004000077882 */ /* 0x000fe20000000000 */
[----:B------:R-:W-:Y:S02]  /*1c20*/  WARPGROUP.DEPBAR.LE gsb0, 0x0 ;  /* 0x00008000000079c5 */ /* 0x000fe40000010000 */
        /* <DEDUP_REMOVED lines=8> */
[----:B------:R-:W-:Y:S03]  /*1cb0*/  HGMMA.64x64x16.F32.BF16 R24, gdesc[UR4], R24, gsb0 ;  /* 0x00e00000041879f0 */ /* 0x000fe60008001818 */
[----:B------:R-:W-:Y:S02]  /*1cc0*/  WARPGROUP.DEPBAR.LE gsb0, 0x0 ;  /* 0x00008000000079c5 */ /* 0x000fe40000010000 */
[----:B------:R-:W-:Y:S05]  /*1cd0*/  @!P1 BRA `(.L_x_26) ;  /* 0x0000000400149947 */ /* 0x000fea0003800000 */
[----:B------:R-:W-:Y:S01]  /*1ce0*/  UIADD3 UR4, UR38, 0x1, URZ ;  /* 0x0000000126047890 */ /* 0x000fe2000fffe03f */
[----:B------:R-:W-:Y:S02]  /*1cf0*/  IMAD.U32 R0, RZ, RZ, UR43 ;  /* 0x0000002bff007e24 */ /* 0x000fe4000f8e00ff */
[----:B------:R-:W-:Y:S01]  /*1d00*/  IMAD.U32 R3, RZ, RZ, UR38 ;  /* 0x00000026ff037e24 */ /* 0x000fe2000f8e00ff */
[----:B------:R-:W-:-:S04]  /*1d10*/  UISETP.NE.AND UP0, UPT, UR4, 0xe, UPT ;  /* 0x0000000e0400788c */ /* 0x000fc8000bf05270 */
[----:B------:R-:W-:Y:S02]  /*1d20*/  USEL UR5, URZ, 0x1, UP0 ;  /* 0x000000013f057887 */ /* 0x000fe40008000000 */
[----:B------:R-:W-:Y:S02]  /*1d30*/  USEL UR8, UR4, URZ, UP0 ;  /* 0x0000003f04087287 */ /* 0x000fe40008000000 */
[----:B------:R-:W-:-:S06]  /*1d40*/  ULOP3.LUT UR5, UR39, UR5, URZ, 0x3c, !UPT ;  /* 0x0000000527057292 */ /* 0x000fcc000f8e3c3f */
[----:B------:R-:W-:-:S07]  /*1d50*/  IMAD.U32 R6, RZ, RZ, UR5 ;  /* 0x00000005ff067e24 */ /* 0x000fce000f8e00ff */
.L_x_33:
[----:B------:R-:W-:Y:S05]  /*1d60*/  @!P0 BRA `(.L_x_27) ;  /* 0x0000000000048947 */ /* 0x000fea0003800000 */
[----:B------:R-:W-:Y:S01]  /*1d70*/  BPT.TRAP 0x1 ;  /* 0x000000040000795c */ /* 0x000fe20000300000 */
.L_x_27:
[----:B------:R-:W-:Y:S01]  /*1d80*/  ULEA UR4, UR8, UR41, 0x3 ;  /* 0x0000002908047291 */ /* 0x000fe2000f8e183f */
[----:B------:R-:W-:-:S08]  /*1d90*/  SHF.L.U32 R4, R6, 0x1f, RZ ;  /* 0x0000001f06047819 */ /* 0x000fd000000006ff */
[----:B------:R1:W2:Y:S01]  /*1da0*/  SYNCS.PHASECHK.TRANS64.TRYWAIT P1, [UR4], R4 ;  /* 0x00000004ff0075a7 */ /* 0x0002a20008020144 */
[----:B------:R-:W-:Y:S05]  /*1db0*/  @!P0 BRA `(.L_x_28) ;  /* 0x0000000000048947 */ /* 0x000fea0003800000 */
[----:B------:R-:W-:Y:S01]  /*1dc0*/  BPT.TRAP 0x1 ;  /* 0x000000040000795c */ /* 0x000fe20000300000 */
.L_x_28:
[----:B--2---:R-:W-:Y:S05]  /*1dd0*/  @P1 BRA `(.L_x_29) ;  /* 0x0000000000081947 */ /* 0x004fea0003800000 */
[----:B------:R-:W2:Y:S02]  /*1de0*/  SYNCS.PHASECHK.TRANS64.TRYWAIT P1, [UR4], R4 ;  /* 0x00000004ff0075a7 */ /* 0x000ea40008020144 */
[----:B--2---:R-:W-:Y:S05]  /*1df0*/  @!P1 BRA `(.L_x_30) ;  /* 0x0000004400b09947 */ /* 0x004fea0003800000 */
.L_x_29:
[----:B------:R-:W-:Y:S01]  /*1e00*/  ULEA UR9, UR8, UR44, 0x9 ;  /* 0x0000002c08097291 */ /* 0x000fe2000f8e483f */
[----:B------:R-:W-:Y:S01]  /*1e10*/  WARPGROUP.ARRIVE ;  /* 0x00000000000079c5 */ /* 0x000fe20000000000 */
[----:B------:R-:W-:Y:S01]  /*1e20*/  ULEA UR10, UR8, UR45, 0x9 ;  /* 0x0000002d080a7291 */ /* 0x000fe2000f8e483f */
[----:B------:R-:W-:Y:S01]  /*1e30*/  UMOV UR5, 0x40000040 ;  /* 0x4000004000057882 */ /* 0x000fe20000000000 */
[----:B------:R-:W-:-:S03]  /*1e40*/  UMOV UR7, 0x40000040 ;  /* 0x4000004000077882 */ /* 0x000fc60000000000 */
[----:B------:R-:W-:Y:S02]  /*1e50*/  UMOV UR4, UR9 ;  /* 0x0000000900047c82 */ /* 0x000fe40008000000 */
[----:B------:R-:W-:Y:S02]  /*1e60*/  UMOV UR6, UR10 ;  /* 0x0000000a00067c82 */ /* 0x000fe40008000000 */
[----:B------:R-:W-:Y:S01]  /*1e70*/  HGMMA.64x64x16.F32.BF16 R24, gdesc[UR4], R24, gsb0 ;  /* 0x00e00000041879f0 */ /* 0x000fe20008001818 */
        /* <DEDUP_REMOVED lines=23> */
[----:B------:R-:W-:Y:S01]  /*1ff0*/  BPT.TRAP 0x1 ;  /* 0x000000040000795c */ /* 0x000fe20000300000 */
.L_x_31:
[----:B------:R-:W-:-:S13]  /*2000*/  ISETP.NE.AND P1, PT, R57, RZ, PT ;  /* 0x000000ff3900720c */ /* 0x000fda0003f25270 */
[----:B-12---:R-:W-:-:S05]  /*2010*/  @P1 LEA R4, R3, UR41, 0x3 ;  /* 0x0000002903041c11 */ /* 0x006fca000f8e18ff */
[----:B------:R-:W-:-:S05]  /*2020*/  @P1 VIADD R5, R4, 0x70 ;  /* 0x0000007004051836 */ /* 0x000fca0000000000 */
[----:B------:R-:W-:-:S04]  /*2030*/  @P1 PRMT R5, R56, 0x654, R5 ;  /* 0x0000065438051816 */ /* 0x000fc80000000005 */
[----:B------:R1:W-:Y:S01]  /*2040*/  @P1 SYNCS.ARRIVE.TRANS64.RED.A1T0 RZ, [R5+URZ], RZ ;  /* 0x000000ff05ff19a7 */ /* 0x0003e2000810043f */
[----:B------:R-:W-:-:S13]  /*2050*/  ISETP.GT.U32.AND P1, PT, R16, 0x1, PT ;  /* 0x000000011000780c */ /* 0x000fda0003f24070 */
[----:B-1----:R-:W-:Y:S05]  /*2060*/  @P1 BRA `(.L_x_32) ;  /* 0x0000000000041947 */ /* 0x002fea0003800000 */
[----:B------:R-:W-:Y:S01]  /*2070*/  BPT.TRAP 0x1 ;  /* 0x000000040000795c */ /* 0x000fe20000300000 */
.L_x_32:
[----:B------:R-:W-:Y:S01]  /*2080*/  UIADD3 UR8, UR8, 0x1, URZ ;  /* 0x0000000108087890 */ /* 0x000fe2000fffe03f */
[C---:B------:R-:W-:Y:S01]  /*2090*/  ISETP.GT.AND P2, PT, R0.reuse, 0x1, PT ;  /* 0x000000010000780c */ /* 0x040fe20003f44270 */
[----:B------:R-:W-:Y:S02]  /*20a0*/  VIADD R3, R3, 0x1 ;  /* 0x0000000103037836 */ /* 0x000fe40000000000 */
[----:B------:R-:W-:Y:S01]  /*20b0*/  UISETP.NE.AND UP0, UPT, UR8, 0xe, UPT ;  /* 0x0000000e0800788c */ /* 0x000fe2000bf05270 */
[----:B------:R-:W-:Y:S02]  /*20c0*/  VIADD R0, R0, 0xffffffff ;  /* 0xffffffff00007836 */ /* 0x000fe40000000000 */
[C---:B------:R-:W-:Y:S01]  /*20d0*/  ISETP.NE.AND P1, PT, R3.reuse, 0xe, PT ;  /* 0x0000000e0300780c */ /* 0x040fe20003f25270 */
[----:B------:R-:W-:Y:S02]  /*20e0*/  USEL UR4, URZ, 0x1, UP0 ;  /* 0x000000013f047887 */ /* 0x000fe40008000000 */
[----:B------:R-:W-:Y:S01]  /*20f0*/  USEL UR8, UR8, URZ, UP0 ;  /* 0x0000003f08087287 */ /* 0x000fe20008000000 */
[----:B------:R-:W-:-:S03]  /*2100*/  SEL R3, R3, RZ, P1 ;  /* 0x000000ff03037207 */ /* 0x000fc60000800000 */
[----:B------:R-:W-:Y:S01]  /*2110*/  LOP3.LUT R6, R6, UR4, RZ, 0x3c, !PT ;  /* 0x0000000406067c12 */ /* 0x000fe2000f8e3cff */
[----:B------:R-:W-:Y:S07]  /*2120*/  @P2 BRA `(.L_x_33) ;  /* 0xfffffffc000c2947 */ /* 0x000fee000383ffff */
.L_x_26:
[----:B------:R-:W1:Y:S01]  /*2130*/  LDC R0, c[0x0][0x28c] ;  /* 0x0000a300ff007b82 */ /* 0x000e620000000800 */
[----:B------:R2:W-:Y:S01]  /*2140*/  SYNCS.ARRIVE.TRANS64.A1T0 RZ, [R64+UR47], RZ ;  /* 0x000000ff40ff79a7 */ /* 0x0005e2000810002f */
[----:B-1----:R-:W-:-:S13]  /*2150*/  ISETP.GE.AND P1, PT, R0, 0x1, PT ;  /* 0x000000010000780c */ /* 0x002fda0003f26270 */
[----:B--2---:R-:W-:Y:S05]  /*2160*/  @!P1 BRA `(.L_x_34) ;  /* 0x00000000004c9947 */ /* 0x004fea0003800000 */
[----:B------:R-:W-:Y:S05]  /*2170*/  @!P0 BRA `(.L_x_35) ;  /* 0x0000000000048947 */ /* 0x000fea0003800000 */
[----:B------:R-:W-:Y:S01]  /*2180*/  BPT.TRAP 0x1 ;  /* 0x000000040000795c */ /* 0x000fe20000300000 */
.L_x_35:
[----:B------:R-:W-:Y:S01]  /*2190*/  ISETP.NE.AND P0, PT, R57, RZ, PT ;  /* 0x000000ff3900720c */ /* 0x000fe20003f05270 */
[----:B------:R-:W-:Y:S01]  /*21a0*/  BSSY B0, `(.L_x_36) ;  /* 0x000000d000007945 */ /* 0x000fe20003800000 */
[----:B------:R-:W-:-:S11]  /*21b0*/  ISETP.GT.U32.AND P1, PT, R16, 0x1, PT ;  /* 0x000000011000780c */ /* 0x000fd60003f24070 */
[----:B------:R-:W-:Y:S05]  /*21c0*/  @!P0 BRA `(.L_x_37) ;  /* 0x0000000000288947 */ /* 0x000fea0003800000 */
[----:B------:R-:W-:-:S04]  /*21d0*/  UIADD3 UR6, UR43, UR38, URZ ;  /* 0x000000262b067290 */ /* 0x000fc8000fffe03f */
[----:B------:R-:W-:-:S04]  /*21e0*/  USHF.R.U32.HI UR4, URZ, 0x1, UR6 ;  /* 0x000000013f047899 */ /* 0x000fc80008011606 */
[----:B------:R-:W-:-:S04]  /*21f0*/  UIMAD.WIDE.U32 UR4, UR4, -0x6db6db6d, URZ ;  /* 0x92492493040478a5 */ /* 0x000fc8000f8e003f */
[----:B------:R-:W-:-:S04]  /*2200*/  USHF.R.U32.HI UR4, URZ, 0x2, UR5 ;  /* 0x000000023f047899 */ /* 0x000fc80008011605 */
[----:B------:R-:W-:-:S04]  /*2210*/  UIMAD UR6, UR4, -0xe, UR6 ;  /* 0xfffffff2040678a4 */ /* 0x000fc8000f8e0206 */
[----:B------:R-:W-:-:S04]  /*2220*/  ULEA UR6, UR6, UR41, 0x3 ;  /* 0x0000002906067291 */ /* 0x000fc8000f8e183f */
[----:B------:R-:W-:-:S06]  /*2230*/  UIADD3 UR6, UR6, 0x70, URZ ;  /* 0x0000007006067890 */ /* 0x000fcc000fffe03f */
[----:B------:R-:W-:-:S05]  /*2240*/  IMAD.U32 R3, RZ, RZ, UR6 ;  /* 0x00000006ff037e24 */ /* 0x000fca000f8e00ff */
[----:B------:R-:W-:-:S04]  /*2250*/  PRMT R0, R56, 0x654, R3 ;  /* 0x0000065438007816 */ /* 0x000fc80000000003 */
[----:B------:R1:W-:Y:S03]  /*2260*/  SYNCS.ARRIVE.TRANS64.RED.A1T0 RZ, [R0+URZ], RZ ;  /* 0x000000ff00ff79a7 */ /* 0x0003e6000810043f */
.L_x_37:
[----:B------:R-:W-:Y:S05]  /*2270*/  BSYNC B0 ;  /* 0x0000000000007941 */ /* 0x000fea0003800000 */
.L_x_36:
[----:B------:R-:W-:Y:S05]  /*2280*/  @P1 BRA `(.L_x_34) ;  /* 0x0000000000041947 */ /* 0x000fea0003800000 */
[----:B------:R-:W-:Y:S01]  /*2290*/  BPT.TRAP 0x1 ;  /* 0x000000040000795c */ /* 0x000fe20000300000 */
.L_x_34:
[----:B-1----:R-:W-:Y:S01]  /*22a0*/  SHF.L.U32 R0, R73, 0x1f, RZ ;  /* 0x0000001f49007819 */ /* 0x002fe200000006ff */
[----:B------:R-:W-:Y:S01]  /*22b0*/  UIADD3 UR38, UR46, UR38, URZ ;  /* 0x000000262e267290 */ /* 0x000fe2000fffe03f */
[----:B------:R-:W1:Y:S01]  /*22c0*/  LDC R7, c[0x0][0x288] ;  /* 0x0000a200ff077b82 */ /* 0x000e620000000800 */
[----:B------:R-:W-:Y:S01]  /*22d0*/  UISETP.GE.U32.AND UP1, UPT, UR46, 0xe, UPT ;  /* 0x0000000e2e00788c */ /* 0x000fe2000bf26070 */
[----:B------:R-:W-:Y:S01]  /*22e0*/  IMAD.SHL.U32 R8, R62, 0x2, RZ ;  /* 0x000000023e087824 */ /* 0x000fe200078e00ff */
[----:B------:R-:W-:Y:S02]  /*22f0*/  UISETP.GT.U32.AND UP0, UPT, UR38, 0xd, UPT ;  /* 0x0000000d2600788c */ /* 0x000fe4000bf04070 */
[----:B------:R-:W-:Y:S02]  /*2300*/  USHF.R.U32.HI UR4, URZ, 0x1, UR38 ;  /* 0x000000013f047899 */ /* 0x000fe40008011626 */
[----:B------:R-:W-:Y:S01]  /*2310*/  UISETP.LT.U32.AND UP0, UPT, UR46, 0xe, UP0 ;  /* 0x0000000e2e00788c */ /* 0x000fe20008701070 */
[----:B------:R-:W2:Y:S01]  /*2320*/  SYNCS.PHASECHK.TRANS64.TRYWAIT P0, [R63+UR42+0x10], R0 ;  /* 0x000010003f0075a7 */ /* 0x000ea2000800016a */
[----:B------:R-:W-:Y:S01]  /*2330*/  UIMAD.WIDE.U32 UR4, UR4, -0x6db6db6d, URZ ;  /* 0x92492493040478a5 */ /* 0x000fe2000f8e003f */
[----:B------:R-:W-:Y:S01]  /*2340*/  SHF.R.S32.HI R9, RZ, 0x1f, R8 ;  /* 0x0000001fff097819 */ /* 0x000fe20000011408 */
[----:B------:R-:W-:-:S02]  /*2350*/  USEL UR6, URZ, 0x1, !UP0 ;  /* 0x000000013f067887 */ /* 0x000fc4000c000000 */
[----:B------:R-:W-:Y:S02]  /*2360*/  USHF.R.U32.HI UR4, URZ, 0x2, UR5 ;  /* 0x000000023f047899 */ /* 0x000fe40008011605 */
[----:B------:R-:W-:Y:S02]  /*2370*/  ULOP3.LUT UR39, UR39, UR6, URZ, 0x3c, !UPT ;  /* 0x0000000627277292 */ /* 0x000fe4000f8e3c3f */
[----:B------:R-:W-:Y:S02]  /*2380*/  UIMAD UR38, UR4, -0xe, UR38 ;  /* 0xfffffff2042678a4 */ /* 0x000fe4000f8e0226 */
[----:B------:R-:W-:Y:S01]  /*2390*/  @UP1 ULOP3.LUT UR39, UR39, 0x1, UR4, 0x78, !UPT ;  /* 0x0000000127271892 */ /* 0x000fe2000f8e7804 */
[----:B-12---:R-:W-:Y:S11]  /*23a0*/  @!P0 BRA `(.L_x_38) ;  /* 0x00000040005c8947 */ /* 0x006ff60003800000 */
.L_x_138:
[----:B-1----:R-:W-:Y:S01]  /*23b0*/  IMAD.SHL.U32 R0, R19, 0x40, RZ ;  /* 0x0000004013007824 */ /* 0x002fe200078e00ff */
[----:B------:R-:W-:Y:S01]  /*23c0*/  ULDC UR6, c[0x0][0x284] ;  /* 0x0000a10000067ab9 */ /* 0x000fe20000000800 */
[----:B------:R-:W-:Y:S01]  /*23d0*/  IMAD.SHL.U32 R14, R22, 0x40, RZ ;  /* 0x00000040160e7824 */ /* 0x000fe200078e00ff */
[----:B------:R-:W-:Y:S01]  /*23e0*/  SHF.R.S32.HI R11, RZ, 0x1f, R2 ;  /* 0x0000001fff0b7819 */ /* 0x000fe20000011402 */
[----:B------:R-:W-:Y:S01]  /*23f0*/  ULDC.64 UR4, c[0x0][0x5d0] ;  /* 0x0001740000047ab9 */ /* 0x000fe20000000a00 */
[----:B------:R-:W-:Y:S01]  /*2400*/  ISETP.GE.AND P0, PT, R0, UR6, PT ;  /* 0x0000000600007c0c */ /* 0x000fe2000bf06270 */
[----:B------:R-:W-:Y:S01]  /*2410*/  IMAD.WIDE.U32 R4, R2, UR4, R8 ;  /* 0x0000000402047c25 */ /* 0x000fe2000f8e0008 */
[----:B------:R-:W-:Y:S02]  /*2420*/  SHF.R.S32.HI R15, RZ, 0x1f, R14 ;  /* 0x0000001fff0f7819 */ /* 0x000fe4000001140e */
[C---:B------:R-:W-:Y:S01]  /*2430*/  ISETP.GE.OR P0, PT, R14.reuse, R7, P0 ;  /* 0x000000070e00720c */ /* 0x040fe20000706670 */
[----:B------:R-:W-:Y:S01]  /*2440*/  IMAD R3, R11, UR4, RZ ;  /* 0x000000040b037c24 */ /* 0x000fe2000f8e02ff */
[----:B------:R-:W-:-:S03]  /*2450*/  IADD3 R4, P1, R14, R4, RZ ;  /* 0x000000040e047210 */ /* 0x000fc60007f3e0ff */
[----:B------:R-:W-:-:S05]  /*2460*/  IMAD R3, R2, UR5, R3 ;  /* 0x0000000502037c24 */ /* 0x000fca000f8e0203 */
[----:B------:R-:W-:-:S03]  /*2470*/  IADD3.X R5, R15, R5, R3, P1, !PT ;  /* 0x000000050f057210 */ /* 0x000fc60000ffe403 */
[----:B------:R-:W-:Y:S05]  /*2480*/  @P0 BRA `(.L_x_39) ;  /* 0x0000002000b00947 */ /* 0x000fea0003800000 */
[----:B------:R-:W1:Y:S01]  /*2490*/  LDC.64 R76, c[0x0][0x5c8] ;  /* 0x00017200ff4c7b82 */ /* 0x000e620000000a00 */
[----:B-----5:R-:W-:Y:S01]  /*24a0*/  FSETP.NEU.AND P0, PT, R59, RZ, PT ;  /* 0x000000ff3b00720b */ /* 0x020fe20003f0d000 */
[----:B------:R-:W-:Y:S01]  /*24b0*/  IMAD R3, R62, -0x2, R7 ;  /* 0xfffffffe3e037824 */ /* 0x000fe200078e0207 */
[----:B------:R-:W-:Y:S01]  /*24c0*/  BSSY B0, `(.L_x_39) ;  /* 0x0000228000007945 */ /* 0x000fe20003800000 */
[----:B------:R-:W-:-:S04]  /*24d0*/  IMAD.WIDE R68, R19, 0x40, R60 ;  /* 0x0000004013447825 */ /* 0x000fc800078e023c */
[----:B------:R-:W-:Y:S02]  /*24e0*/  IMAD.IADD R3, R3, 0x1, -R14 ;  /* 0x0000000103037824 */ /* 0x000fe400078e0a0e */
[----:B------:R-:W-:-:S03]  /*24f0*/  IMAD.IADD R0, R67, 0x1, -R0 ;  /* 0x0000000143007824 */ /* 0x000fc600078e0a00 */
[----:B------:R-:W-:-:S04]  /*2500*/  ISETP.GT.AND P2, PT, R3, RZ, PT ;  /* 0x000000ff0300720c */ /* 0x000fc80003f44270 */
[----:B------:R-:W-:Y:S01]  /*2510*/  ISETP.GT.AND P1, PT, R0, RZ, P2 ;  /* 0x000000ff0000720c */ /* 0x000fe20001724270 */
[-C--:B-1----:R-:W-:Y:S02]  /*2520*/  IMAD R6, R69, R76.reuse, RZ ;  /* 0x0000004c45067224 */ /* 0x082fe400078e02ff */
[----:B------:R-:W-:-:S04]  /*2530*/  IMAD.WIDE.U32 R70, R68, R76, R4 ;  /* 0x0000004c44467225 */ /* 0x000fc800078e0004 */
[----:B------:R-:W-:-:S04]  /*2540*/  IMAD R5, R68, R77, R6 ;  /* 0x0000004d44057224 */ /* 0x000fc800078e0206 */
[----:B------:R-:W-:Y:S01]  /*2550*/  IMAD.IADD R7, R71, 0x1, R5 ;  /* 0x0000000147077824 */ /* 0x000fe200078e0205 */
[----:B------:R-:W-:Y:S06]  /*2560*/  @!P0 BRA `(.L_x_40) ;  /* 0x0000001400e48947 */ /* 0x000fec0003800000 */
[----:B------:R-:W1:Y:S01]  /*2570*/  LDC.64 R74, c[0x0][0x5b8] ;  /* 0x00016e00ff4a7b82 */ /* 0x000e620000000a00 */
[----:B------:R-:W-:-:S07]  /*2580*/  ULDC.64 UR4, c[0x0][0x5c0] ;  /* 0x0001700000047ab9 */ /* 0x000fce0000000a00 */
[----:B------:R-:W2:Y:S08]  /*2590*/  LDC.64 R78, c[0x0][0x5b0] ;  /* 0x00016c00ff4e7b82 */ /* 0x000eb00000000a00 */
[----:B------:R-:W0:Y:S01]  /*25a0*/  LDC.64 R80, c[0x0][0x5a8] ;  /* 0x00016a00ff507b82 */ /* 0x000e220000000a00 */
[-C--:B-1----:R-:W-:Y:S02]  /*25b0*/  IMAD R6, R11, R74.reuse, RZ ;  /* 0x0000004a0b067224 */ /* 0x082fe400078e02ff */
[----:B------:R-:W-:-:S04]  /*25c0*/  IMAD.WIDE.U32 R4, R2, R74, R8 ;  /* 0x0000004a02047225 */ /* 0x000fc800078e0008 */
[----:B------:R-:W-:Y:S01]  /*25d0*/  IMAD R71, R2, R75, R6 ;  /* 0x0000004b02477224 */ /* 0x000fe200078e0206 */
[----:B------:R-:W-:Y:S01]  /*25e0*/  IADD3 R10, P0, R14, R4, RZ ;  /* 0x000000040e0a7210 */ /* 0x000fe20007f1e0ff */
[----:B--2---:R-:W-:-:S03]  /*25f0*/  IMAD R4, R69, R78, RZ ;  /* 0x0000004e45047224 */ /* 0x004fc600078e02ff */
[----:B------:R-:W-:Y:S01]  /*2600*/  IADD3.X R11, R15, R5, R71, P0, !PT ;  /* 0x000000050f0b7210 */ /* 0x000fe200007fe447 */
[C---:B------:R-:W-:Y:S02]  /*2610*/  IMAD R75, R68.reuse, R79, R4 ;  /* 0x0000004f444b7224 */ /* 0x040fe400078e0204 */
[----:B------:R-:W-:-:S04]  /*2620*/  IMAD.WIDE.U32 R4, R68, R78, R10 ;  /* 0x0000004e44047225 */ /* 0x000fc800078e000a */
[----:B------:R-:W-:Y:S01]  /*2630*/  IMAD.IADD R5, R5, 0x1, R75 ;  /* 0x0000000105057824 */ /* 0x000fe200078e024b */
[----:B0-----:R-:W-:-:S04]  /*2640*/  LEA R12, P0, R4, R80, 0x1 ;  /* 0x00000050040c7211 */ /* 0x001fc800078008ff */
[----:B------:R-:W-:-:S05]  /*2650*/  LEA.HI.X R13, R4, R81, R5, 0x1, P0 ;  /* 0x00000051040d7211 */ /* 0x000fca00000f0c05 */
[----:B------:R-:W2:Y:S01]  /*2660*/  @P1 LDG.E.LTC128B.U16 R19, desc[UR36][R12.64] ;  /* 0x000000240c131981 */ /* 0x000ea2000c1e1520 */
[----:B------:R-:W-:Y:S01]  /*2670*/  IMAD.WIDE.U32 R4, R68, R78, R14 ;  /* 0x0000004e44047225 */ /* 0x000fe200078e000e */
[----:B------:R-:W-:Y:S02]  /*2680*/  BSSY B1, `(.L_x_41) ;  /* 0x0000015000017945 */ /* 0x000fe40003800000 */
[----:B------:R-:W-:-:S04]  /*2690*/  IADD3 R20, P0, R8, R4, RZ ;  /* 0x0000000408147210 */ /* 0x000fc80007f1e0ff */
[----:B------:R-:W-:Y:S02]  /*26a0*/  IADD3.X R21, R9, R75, R5, P0, !PT ;  /* 0x0000004b09157210 */ /* 0x000fe400007fe405 */
[----:B------:R-:W-:Y:S01]  /*26b0*/  LEA R6, P0, R70, UR4, 0x1 ;  /* 0x0000000446067c11 */ /* 0x000fe2000f8008ff */
[----:B------:R-:W-:-:S03]  /*26c0*/  IMAD.WIDE.U32 R20, R2, R74, R20 ;  /* 0x0000004a02147225 */ /* 0x000fc600078e0014 */
[----:B------:R-:W-:Y:S02]  /*26d0*/  LEA.HI.X R7, R70, UR5, R7, 0x1, P0 ;  /* 0x0000000546077c11 */ /* 0x000fe400080f0c07 */
[----:B------:R-:W-:-:S04]  /*26e0*/  ISETP.GT.AND P0, PT, R3, 0x1, PT ;  /* 0x000000010300780c */ /* 0x000fc80003f04270 */
[----:B------:R-:W-:Y:S01]  /*26f0*/  ISETP.GT.AND P3, PT, R0, RZ, P0 ;  /* 0x000000ff0000720c */ /* 0x000fe20000764270 */
[----:B--2---:R-:W-:-:S04]  /*2700*/  IMAD.U32 R4, R19, 0x10000, RZ ;  /* 0x0001000013047824 */ /* 0x004fc800078e00ff */
[----:B------:R-:W-:Y:S01]  /*2710*/  FMUL R5, R4, R59 ;  /* 0x0000003b04057220 */ /* 0x000fe20000400000 */
[----:B------:R-:W-:-:S03]  /*2720*/  LEA R4, P4, R20, R80, 0x1 ;  /* 0x0000005014047211 */ /* 0x000fc600078808ff */
[----:B------:R-:W-:-:S05]  /*2730*/  FFMA R5, R24, R58, R5 ;  /* 0x0000003a18057223 */ /* 0x000fca0000000005 */
[----:B------:R-:W-:Y:S01]  /*2740*/  F2FP.BF16.F32.PACK_AB R12, RZ, R5 ;  /* 0x00000005ff0c723e */ /* 0x000fe200000010ff */
[----:B------:R-:W-:-:S03]  /*2750*/  IMAD.IADD R5, R71, 0x1, R21 ;  /* 0x0000000147057824 */ /* 0x000fc600078e0215 */
[----:B------:R-:W-:Y:S01]  /*2760*/  PRMT R13, R12, 0x7610, R13 ;  /* 0x000076100c0d7816 */ /* 0x000fe2000000000d */
[----:B------:R-:W-:Y:S01]  /*2770*/  IMAD.SHL.U32 R12, R78, 0x8, RZ ;  /* 0x000000084e0c7824 */ /* 0x000fe200078e00ff */
[----:B------:R-:W-:-:S03]  /*2780*/  LEA.HI.X R5, R20, R81, R5, 0x1, P4 ;  /* 0x0000005114057211 */ /* 0x000fc600020f0c05 */
[----:B------:R0:W-:Y:S02]  /*2790*/  @P1 STG.E.U16 desc[UR36][R6.64], R13 ;  /* 0x0000000d06001986 */ /* 0x0001e4000c101524 */
[----:B0-----:R-:W-:Y:S01]  /*27a0*/  SHF.L.U64.HI R13, R78, 0x3, R79 ;  /* 0x000000034e0d7819 */ /* 0x001fe2000001024f */
[----:B------:R-:W-:Y:S06]  /*27b0*/  @!P3 BRA `(.L_x_42) ;  /* 0x000000000004b947 */ /* 0x000fec0003800000 */
[----:B------:R0:W5:Y:S02]  /*27c0*/  LDG.E.LTC128B.U16 R19, desc[UR36][R4.64+0x2] ;  /* 0x0000022404137981 */ /* 0x000164000c1e1520 */
.L_x_42:
[----:B------:R-:W-:Y:S05]  /*27d0*/  BSYNC B1 ;  /* 0x0000000000017941 */ /* 0x000fea0003800000 */
.L_x_41:
[----:B------:R-:W-:Y:S01]  /*27e0*/  IMAD.WIDE.U32 R68, R68, R78, R12 ;  /* 0x0000004e44447225 */ /* 0x000fe200078e000c */
[----:B------:R-:W-:-:S03]  /*27f0*/  ISETP.GT.AND P2, PT, R0, 0x8, P2 ;  /* 0x000000080000780c */ /* 0x000fc60001744270 */
[----:B-----5:R-:W-:Y:S01]  /*2800*/  IMAD.U32 R20, R19, 0x10000, RZ ;  /* 0x0001000013147824 */ /* 0x020fe200078e00ff */
[----:B------:R-:W-:Y:S01]  /*2810*/  IADD3 R10, P1, R10, R68, RZ ;  /* 0x000000440a0a7210 */ /* 0x000fe20007f3e0ff */
[----:B------:R-:W-:Y:S02]  /*2820*/  IMAD.IADD R75, R75, 0x1, R69 ;  /* 0x000000014b4b7824 */ /* 0x000fe400078e0245 */
[----:B------:R-:W-:Y:S02]  /*2830*/  FMUL R20, R20, R59 ;  /* 0x0000003b14147220 */ /* 0x000fe40000400000 */
[----:B------:R-:W-:Y:S01]  /*2840*/  IMAD.X R11, R75, 0x1, R11, P1 ;  /* 0x000000014b0b7824 */ /* 0x000fe200008e060b */
[----:B------:R-:W-:Y:S01]  /*2850*/  LEA R12, P1, R10, R80, 0x1 ;  /* 0x000000500a0c7211 */ /* 0x000fe200078208ff */
[----:B------:R-:W-:-:S03]  /*2860*/  FFMA R20, R25, R58, R20 ;  /* 0x0000003a19147223 */ /* 0x000fc60000000014 */
[----:B------:R-:W-:Y:S02]  /*2870*/  LEA.HI.X R13, R10, R81, R11, 0x1, P1 ;  /* 0x000000510a0d7211 */ /* 0x000fe400008f0c0b */
[----:B------:R-:W-:-:S05]  /*2880*/  F2FP.BF16.F32.PACK_AB R20, RZ, R20 ;  /* 0x00000014ff14723e */ /* 0x000fca00000010ff */
[----:B------:R1:W-:Y:S04]  /*2890*/  @P3 STG.E.U16 desc[UR36][R6.64+0x2], R20 ;  /* 0x0000021406003986 */ /* 0x0003e8000c101524 */
[----:B------:R-:W2:Y:S01]  /*28a0*/  @P2 LDG.E.LTC128B.U16 R19, desc[UR36][R12.64] ;  /* 0x000000240c132981 */ /* 0x000ea2000c1e1520 */
[----:B------:R-:W-:Y:S01]  /*28b0*/  IADD3 R14, P1, P3, R8, R68, R14 ;  /* 0x00000044080e7210 */ /* 0x000fe20007b3e00e */
[----:B------:R-:W-:Y:S01]  /*28c0*/  BSSY B1, `(.L_x_43) ;  /* 0x0000011000017945 */ /* 0x000fe20003800000 */
[C---:B------:R-:W-:Y:S02]  /*28d0*/  SHF.L.U64.HI R11, R76.reuse, 0x4, R77 ;  /* 0x000000044c0b7819 */ /* 0x040fe4000001024d */
[----:B------:R-:W-:Y:S02]  /*28e0*/  IADD3.X R15, R9, R75, R15, P1, P3 ;  /* 0x0000004b090f7210 */ /* 0x000fe40000fe640f */
[----:B------:R-:W-:-:S02]  /*28f0*/  LEA R10, P1, R76, R6, 0x4 ;  /* 0x000000064c0a7211 */ /* 0x000fc400078220ff */
[----:B------:R-:W-:Y:S01]  /*2900*/  ISETP.GT.AND P0, PT, R0, 0x8, P0 ;  /* 0x000000080000780c */ /* 0x000fe20000704270 */
[----:B------:R-:W-:-:S04]  /*2910*/  IMAD.WIDE.U32 R14, R2, R74, R14 ;  /* 0x0000004a020e7225 */ /* 0x000fc800078e000e */
[----:B------:R-:W-:Y:S02]  /*2920*/  IMAD.X R11, R11, 0x1, R7, P1 ;  /* 0x000000010b0b7824 */ /* 0x000fe400008e0607 */
[----:B------:R-:W-:Y:S02]  /*2930*/  IMAD.IADD R2, R71, 0x1, R15 ;  /* 0x0000000147027824 */ /* 0x000fe400078e020f */
[----:B--2---:R-:W-:-:S04]  /*2940*/  IMAD.U32 R8, R19, 0x10000, RZ ;  /* 0x0001000013087824 */ /* 0x004fc800078e00ff */
[----:B------:R-:W-:Y:S01]  /*2950*/  FMUL R9, R8, R59 ;  /* 0x0000003b08097220 */ /* 0x000fe20000400000 */
[----:B------:R-:W-:-:S03]  /*2960*/  LEA R8, P3, R14, R80, 0x1 ;  /* 0x000000500e087211 */ /* 0x000fc600078608ff */
[----:B------:R-:W-:-:S05]  /*2970*/  FFMA R9, R26, R58, R9 ;  /* 0x0000003a1a097223 */ /* 0x000fca0000000009 */
[----:B------:R-:W-:Y:S02]  /*2980*/  F2FP.BF16.F32.PACK_AB R12, RZ, R9 ;  /* 0x00000009ff0c723e */ /* 0x000fe400000010ff */
[----:B------:R-:W-:-:S03]  /*2990*/  LEA.HI.X R9, R14, R81, R2, 0x1, P3 ;  /* 0x000000510e097211 */ /* 0x000fc600018f0c02 */
[----:B------:R1:W-:Y:S01]  /*29a0*/  @P2 STG.E.U16 desc[UR36][R10.64], R12 ;  /* 0x0000000c0a002986 */ /* 0x0003e2000c101524 */
[----:B------:R-:W-:Y:S05]  /*29b0*/  @!P0 BRA `(.L_x_44) ;  /* 0x0000000000048947 */ /* 0x000fea0003800000 */
[----:B------:R2:W5:Y:S02]  /*29c0*/  LDG.E.LTC128B.U16 R19, desc[UR36][R8.64+0x2] ;  /* 0x0000022408137981 */ /* 0x000564000c1e1520 */
.L_x_44:
[----:B------:R-:W-:Y:S05]  /*29d0*/  BSYNC B1 ;  /* 0x0000000000017941 */ /* 0x000fea0003800000 */
.L_x_43:
[----:B-----5:R-:W-:Y:S01]  /*29e0*/  IMAD.U32 R2, R19, 0x10000, RZ ;  /* 0x0001000013027824 */ /* 0x020fe200078e00ff */
[----:B------:R-:W-:Y:S01]  /*29f0*/  ISETP.GT.AND P1, PT, R3, 0x8, PT ;  /* 0x000000080300780c */ /* 0x000fe20003f24270 */
[----:B------:R-:W-:Y:S02]  /*2a00*/  BSSY B1, `(.L_x_45) ;  /* 0x0000008000017945 */ /* 0x000fe40003800000 */
[----:B------:R-:W-:Y:S01]  /*2a10*/  FMUL R2, R2, R59 ;  /* 0x0000003b02027220 */ /* 0x000fe20000400000 */
[----:B------:R-:W-:-:S03]  /*2a20*/  ISETP.GT.AND P2, PT, R0, RZ, P1 ;  /* 0x000000ff0000720c */ /* 0x000fc60000f44270 */
[----:B------:R-:W-:-:S05]  /*2a30*/  FFMA R2, R27, R58, R2 ;  /* 0x0000003a1b027223 */ /* 0x000fca0000000002 */
[----:B------:R-:W-:-:S05]  /*2a40*/  F2FP.BF16.F32.PACK_AB R2, RZ, R2 ;  /* 0x00000002ff02723e */ /* 0x000fca00000010ff */
[----:B------:R3:W-:Y:S01]  /*2a50*/  @P0 STG.E.U16 desc[UR36][R10.64+0x2], R2 ;  /* 0x000002020a000986 */ /* 0x0007e2000c101524 */
[----:B------:R-:W-:Y:S05]  /*2a60*/  @!P2 BRA `(.L_x_46) ;  /* 0x000000000004a947 */ /* 0x000fea0003800000 */
[----:B------:R4:W5:Y:S02]  /*2a70*/  LDG.E.LTC128B.U16 R19, desc[UR36][R4.64+0x10] ;  /* 0x0000102404137981 */ /* 0x000964000c1e1520 */
.L_x_46:
[----:B------:R-:W-:Y:S05]  /*2a80*/  BSYNC B1 ;  /* 0x0000000000017941 */ /* 0x000fea0003800000 */
.L_x_45:
[----:B---3-5:R-:W-:Y:S01]  /*2a90*/  IMAD.U32 R2, R19, 0x10000, RZ ;  /* 0x0001000013027824 */ /* 0x028fe200078e00ff */
        /* <DEDUP_REMOVED lines=9> */
.L_x_48:
[----:B------:R-:W-:Y:S05]  /*2b30*/  BSYNC B1 ;  /* 0x0000000000017941 */ /* 0x000fea0003800000 */
.L_x_47:
[----:B-----5:R-:W-:Y:S01]  /*2b40*/  IMAD.U32 R2, R19, 0x10000, RZ ;  /* 0x0001000013027824 */ /* 0x020fe200078e00ff */
[----:B------:R-:W-:Y:S01]  /*2b50*/  ISETP.GT.AND P1, PT, R0, 0x8, P1 ;  /* 0x000000080000780c */ /* 0x000fe20000f24270 */
[----:B------:R-:W-:Y:S02]  /*2b60*/  BSSY B1, `(.L_x_49) ;  /* 0x0000007000017945 */ /* 0x000fe40003800000 */
[----:B------:R-:W-:-:S04]  /*2b70*/  FMUL R2, R2, R59 ;  /* 0x0000003b02027220 */ /* 0x000fc80000400000 */
[----:B------:R-:W-:-:S05]  /*2b80*/  FFMA R2, R29, R58, R2 ;  /* 0x0000003a1d027223 */ /* 0x000fca0000000002 */
[----:B------:R-:W-:-:S05]  /*2b90*/  F2FP.BF16.F32.PACK_AB R2, RZ, R2 ;  /* 0x00000002ff02723e */ /* 0x000fca00000010ff */
[----:B------:R0:W-:Y:S01]  /*2ba0*/  @P3 STG.E.U16 desc[UR36][R6.64+0x12], R2 ;  /* 0x0000120206003986 */ /* 0x0001e2000c101524 */
[----:B------:R-:W-:Y:S05]  /*2bb0*/  @!P1 BRA `(.L_x_50) ;  /* 0x0000000000049947 */ /* 0x000fea0003800000 */
[----:B------:R0:W5:Y:S02]  /*2bc0*/  LDG.E.LTC128B.U16 R19, desc[UR36][R8.64+0x10] ;  /* 0x0000102408137981 */ /* 0x000164000c1e1520 */
.L_x_50:
[----:B------:R-:W-:Y:S05]  /*2bd0*/  BSYNC B1 ;  /* 0x0000000000017941 */ /* 0x000fea0003800000 */
.L_x_49:
[----:B0----5:R-:W-:Y:S01]  /*2be0*/  IMAD.U32 R2, R19, 0x10000, RZ ;  /* 0x0001000013027824 */ /* 0x021fe200078e00ff */
[----:B------:R-:W-:Y:S01]  /*2bf0*/  ISETP.GT.AND P0, PT, R0, 0x8, P0 ;  /* 0x000000080000780c */ /* 0x000fe20000704270 */
[----:B------:R-:W-:Y:S02]  /*2c00*/  BSSY B1, `(.L_x_51) ;  /* 0x0000007000017945 */ /* 0x000fe40003800000 */
[----:B---3--:R-:W-:-:S04]  /*2c10*/  FMUL R13, R2, R59 ;  /* 0x0000003b020d7220 */ /* 0x008fc80000400000 */
[----:B------:R-:W-:-:S05]  /*2c20*/  FFMA R13, R30, R58, R13 ;  /* 0x0000003a1e0d7223 */ /* 0x000fca000000000d */
[----:B------:R-:W-:-:S05]  /*2c30*/  F2FP.BF16.F32.PACK_AB R13, RZ, R13 ;  /* 0x0000000dff0d723e */ /* 0x000fca00000010ff */
[----:B------:R0:W-:Y:S01]  /*2c40*/  @P1 STG.E.U16 desc[UR36][R10.64+0x10], R13 ;  /* 0x0000100d0a001986 */ /* 0x0001e2000c101524 */
[----:B------:R-:W-:Y:S05]  /*2c50*/  @!P0 BRA `(.L_x_52) ;  /* 0x0000000000048947 */ /* 0x000fea0003800000 */
[----:B------:R3:W5:Y:S02]  /*2c60*/  LDG.E.LTC128B.U16 R19, desc[UR36][R8.64+0x12] ;  /* 0x0000122408137981 */ /* 0x000764000c1e1520 */
.L_x_52:
[----:B------:R-:W-:Y:S05]  /*2c70*/  BSYNC B1 ;  /* 0x0000000000017941 */ /* 0x000fea0003800000 */
.L_x_51:
        /* <DEDUP_REMOVED lines=10> */
.L_x_54:
[----:B------:R-:W-:Y:S05]  /*2d20*/  BSYNC B1 ;  /* 0x0000000000017941 */ /* 0x000fea0003800000 */
.L_x_53:
[----:B0----5:R-:W-:Y:S01]  /*2d30*/  IMAD.U32 R2, R19, 0x10000, RZ ;  /* 0x0001000013027824 */ /* 0x021fe200078e00ff */
        /* <DEDUP_REMOVED lines=9> */
.L_x_56:
[----:B------:R-:W-:Y:S05]  /*2dd0*/  BSYNC B1 ;  /* 0x0000000000017941 */ /* 0x000fea0003800000 */
.L_x_55:
        /* <DEDUP_REMOVED lines=9> */
.L_x_58:
[----:B------:R-:W-:Y:S05]  /*2e70*/  BSYNC B1 ;  /* 0x0000000000017941 */ /* 0x000fea0003800000 */
.L_x_57:
[----:B0----5:R-:W-:Y:S01]  /*2e80*/  IMAD.U32 R2, R19, 0x10000, RZ ;  /* 0x0001000013027824 */ /* 0x021fe200078e00ff */
        /* <DEDUP_REMOVED lines=8> */
.L_x_60:
[----:B------:R-:W-:Y:S05]  /*2f10*/  BSYNC B1 ;  /* 0x0000000000017941 */ /* 0x000fea0003800000 */
.L_x_59:
        /* <DEDUP_REMOVED lines=10> */
.L_x_62:
[----:B------:R-:W-:Y:S05]  /*2fc0*/  BSYNC B1 ;  /* 0x0000000000017941 */ /* 0x000fea0003800000 */
.L_x_61:
        /* <DEDUP_REMOVED lines=10> */
.L_x_64:
[----:B------:R-:W-:Y:S05]  /*3070*/  BSYNC B1 ;  /* 0x0000000000017941 */ /* 0x000fea0003800000 */
.L_x_63:
        /* <DEDUP_REMOVED lines=9> */
.L_x_66:
[----:B------:R-:W-:Y:S05]  /*3110*/  BSYNC B1 ;  /* 0x0000000000017941 */ /* 0x000fea0003800000 */
.L_x_65:
        /* <DEDUP_REMOVED lines=9> */
.L_x_68:
[----:B------:R-:W-:Y:S05]  /*31b0*/  BSYNC B1 ;  /* 0x0000000000017941 */ /* 0x000fea0003800000 */
.L_x_67:
        /* <DEDUP_REMOVED lines=10> */
.L_x_70:
[----:B------:R-:W-:Y:S05]  /*3260*/  BSYNC B1 ;  /* 0x0000000000017941 */ /* 0x000fea0003800000 */
.L_x_69:
        /* <DEDUP_REMOVED lines=10> */
.L_x_72:
[----:B------:R-:W-:Y:S05]  /*3310*/  BSYNC B1 ;  /* 0x0000000000017941 */ /* 0x000fea0003800000 */
.L_x_71:
        /* <DEDUP_REMOVED lines=9> */
.L_x_74:
[----:B------:R-:W-:Y:S05]  /*33b0*/  BSYNC B1 ;  /* 0x0000000000017941 */ /* 0x000fea0003800000 */
.L_x_73:
        /* <DEDUP_REMOVED lines=9> */
.L_x_76:
[----:B------:R-:W-:Y:S05]  /*3450*/  BSYNC B1 ;  /* 0x0000000000017941 */ /* 0x000fea0003800000 */
.L_x_75:
        /* <DEDUP_REMOVED lines=10> */
.L_x_78:
[----:B------:R-:W-:Y:S05]  /*3500*/  BSYNC B1 ;  /* 0x0000000000017941 */ /* 0x000fea0003800000 */
.L_x_77:
        /* <DEDUP_REMOVED lines=10> */
.L_x_80:
[----:B------:R-:W-:Y:S05]  /*35b0*/  BSYNC B1 ;  /* 0x0000000000017941 */ /* 0x000fea0003800000 */
.L_x_79:
        /* <DEDUP_REMOVED lines=9> */
.L_x_82:
[----:B------:R-:W-:Y:S05]  /*3650*/  BSYNC B1 ;  /* 0x0000000000017941 */ /* 0x000fea0003800000 */
.L_x_81:
        /* <DEDUP_REMOVED lines=9> */
.L_x_84:
[----:B------:R-:W-:Y:S05]  /*36f0*/  BSYNC B1 ;  /* 0x0000000000017941 */ /* 0x000fea0003800000 */
.L_x_83:
        /* <DEDUP_REMOVED lines=10> */
.L_x_86:
[----:B------:R-:W-:Y:S05]  /*37a0*/  BSYNC B1 ;  /* 0x0000000000017941 */ /* 0x000fea0003800000 */
.L_x_85:
        /* <DEDUP_REMOVED lines=10> */
.L_x_88:
[----:B------:R-:W-:Y:S05]  /*3850*/  BSYNC B1 ;  /* 0x0000000000017941 */ /* 0x000fea0003800000 */
.L_x_87:
        /* <DEDUP_REMOVED lines=9> */
.L_x_90:
[----:B------:R-:W-:Y:S05]  /*38f0*/  BSYNC B1 ;  /* 0x0000000000017941 */ /* 0x000fea0003800000 */
.L_x_89:
        /* <DEDUP_REMOVED lines=9> */
.L_x_92:
[----:B------:R-:W-:Y:S05]  /*3990*/  BSYNC B1 ;  /* 0x0000000000017941 */ /* 0x000fea0003800000 */
.L_x_91:
        /* <DEDUP_REMOVED lines=10> */
.L_x_94:
[----:B------:R-:W-:Y:S05]  /*3a40*/  BSYNC B1 ;  /* 0x0000000000017941 */ /* 0x000fea0003800000 */
.L_x_93:
[----:B0----5:R-:W-:Y:S01]  /*3a50*/  IMAD.U32 R2, R19, 0x10000, RZ ;  /* 0x0001000013027824 */ /* 0x021fe200078e00ff */
[----:B------:R-:W-:Y:S01]  /*3a60*/  ISETP.GT.AND P0, PT, R3, 0x39, PT ;  /* 0x000000390300780c */ /* 0x000fe20003f04270 */
[----:B------:R-:W-:Y:S01]  /*3a70*/  @P2 IMAD.MOV.U32 R3, RZ, RZ, R7 ;  /* 0x000000ffff032224 */ /* 0x000fe200078e0007 */
[----:B------:R-:W-:Y:S01]  /*3a80*/  BSSY B1, `(.L_x_95) ;  /* 0x0000009000017945 */ /* 0x000fe20003800000 */
[----:B------:R-:W-:Y:S01]  /*3a90*/  FMUL R13, R2, R59 ;  /* 0x0000003b020d7220 */ /* 0x000fe20000400000 */
[----:B------:R-:W-:Y:S01]  /*3aa0*/  @P2 IMAD.MOV.U32 R2, RZ, RZ, R6 ;  /* 0x000000ffff022224 */ /* 0x000fe200078e0006 */
[----:B------:R-:W-:Y:S02]  /*3ab0*/  ISETP.GT.AND P3, PT, R0, RZ, P0 ;  /* 0x000000ff0000720c */ /* 0x000fe40000764270 */
[----:B------:R-:W-:-:S05]  /*3ac0*/  FFMA R13, R52, R58, R13 ;  /* 0x0000003a340d7223 */ /* 0x000fca000000000d */
[----:B------:R-:W-:-:S05]  /*3ad0*/  F2FP.BF16.F32.PACK_AB R13, RZ, R13 ;  /* 0x0000000dff0d723e */ /* 0x000fca00000010ff */
[----:B------:R0:W-:Y:S01]  /*3ae0*/  @P2 STG.E.U16 desc[UR36][R2.64+0x70], R13 ;  /* 0x0000700d02002986 */ /* 0x0001e2000c101524 */
[----:B------:R-:W-:Y:S05]  /*3af0*/  @!P3 BRA `(.L_x_96) ;  /* 0x000000000004b947 */ /* 0x000fea0003800000 */
[----:B------:R0:W5:Y:S02]  /*3b00*/  LDG.E.LTC128B.U16 R19, desc[UR36][R4.64+0x72] ;  /* 0x0000722404137981 */ /* 0x000164000c1e1520 */
.L_x_96:
[----:B------:R-:W-:Y:S05]  /*3b10*/  BSYNC B1 ;  /* 0x0000000000017941 */ /* 0x000fea0003800000 */
.L_x_95:
        /* <DEDUP_REMOVED lines=9> */
.L_x_98:
[----:B------:R-:W-:Y:S05]  /*3bb0*/  BSYNC B1 ;  /* 0x0000000000017941 */ /* 0x000fea0003800000 */
.L_x_97:
[----:B0----5:R-:W-:Y:S01]  /*3bc0*/  IMAD.U32 R2, R19, 0x10000, RZ ;  /* 0x0001000013027824 */ /* 0x021fe200078e00ff */
[----:B------:R-:W-:Y:S01]  /*3bd0*/  ISETP.GT.AND P0, PT, R0, 0x8, P0 ;  /* 0x000000080000780c */ /* 0x000fe20000704270 */
[----:B------:R-:W-:Y:S02]  /*3be0*/  BSSY B1, `(.L_x_99) ;  /* 0x000000a000017945 */ /* 0x000fe40003800000 */
[----:B------:R-:W-:Y:S01]  /*3bf0*/  FMUL R3, R2, R59 ;  /* 0x0000003b02037220 */ /* 0x000fe20000400000 */
[----:B------:R-:W-:-:S03]  /*3c00*/  @P1 IMAD.MOV.U32 R2, RZ, RZ, R10 ;  /* 0x000000ffff021224 */ /* 0x000fc600078e000a */
[----:B------:R-:W-:-:S05]  /*3c10*/  FFMA R3, R54, R58, R3 ;  /* 0x0000003a36037223 */ /* 0x000fca0000000003 */
[----:B------:R-:W-:-:S04]  /*3c20*/  F2FP.BF16.F32.PACK_AB R3, RZ, R3 ;  /* 0x00000003ff03723e */ /* 0x000fc800000010ff */
[----:B----4-:R-:W-:Y:S01]  /*3c30*/  PRMT R4, R3, 0x7610, R4 ;  /* 0x0000761003047816 */ /* 0x010fe20000000004 */
[----:B------:R-:W-:-:S05]  /*3c40*/  @P1 IMAD.MOV.U32 R3, RZ, RZ, R11 ;  /* 0x000000ffff031224 */ /* 0x000fca00078e000b */
[----:B------:R0:W-:Y:S01]  /*3c50*/  @P1 STG.E.U16 desc[UR36][R2.64+0x70], R4 ;  /* 0x0000700402001986 */ /* 0x0001e2000c101524 */
[----:B------:R-:W-:Y:S05]  /*3c60*/  @!P0 BRA `(.L_x_100) ;  /* 0x0000000000048947 */ /* 0x000fea0003800000 */
[----:B------:R4:W5:Y:S02]  /*3c70*/  LDG.E.LTC128B.U16 R19, desc[UR36][R8.64+0x72] ;  /* 0x0000722408137981 */ /* 0x000964000c1e1520 */
.L_x_100:
[----:B------:R-:W-:Y:S05]  /*3c80*/  BSYNC B1 ;  /* 0x0000000000017941 */ /* 0x000fea0003800000 */
.L_x_99:
[----:B------:R-:W-:Y:S05]  /*3c90*/  @!P0 BRA `(.L_x_101) ;  /* 0x0000000800a88947 */ /* 0x000fea0003800000 */
[----:B-----5:R-:W-:-:S04]  /*3ca0*/  IMAD.U32 R0, R19, 0x10000, RZ ;  /* 0x0001000013007824 */ /* 0x020fc800078e00ff */
[----:B------:R-:W-:-:S04]  /*3cb0*/  FMUL R0, R0, R59 ;  /* 0x0000003b00007220 */ /* 0x000fc80000400000 */
[----:B------:R-:W-:-:S05]  /*3cc0*/  FFMA R0, R55, R58, R0 ;  /* 0x0000003a37007223 */ /* 0x000fca0000000000 */
[----:B------:R-:W-:-:S05]  /*3cd0*/  F2FP.BF16.F32.PACK_AB R0, RZ, R0 ;  /* 0x00000000ff00723e */ /* 0x000fca00000010ff */
[----:B------:R0:W-:Y:S01]  /*3ce0*/  STG.E.U16 desc[UR36][R10.64+0x72], R0 ;  /* 0x000072000a007986 */ /* 0x0001e2000c101524 */
[----:B------:R-:W-:Y:S05]  /*3cf0*/  BRA `(.L_x_101) ;  /* 0x0000000800907947 */ /* 0x000fea0003800000 */
.L_x_40:
[----:B------:R-:W-:Y:S01]  /*3d00*/  ISETP.GT.AND P0, PT, R3, 0x1, PT ;  /* 0x000000010300780c */ /* 0x000fe20003f04270 */
[----:B------:R-:W-:Y:S01]  /*3d10*/  ULDC.64 UR4, c[0x0][0x5c0] ;  /* 0x0001700000047ab9 */ /* 0x000fe20000000a00 */
[-C--:B------:R-:W-:Y:S01]  /*3d20*/  FMUL R24, R24, R58.reuse ;  /* 0x0000003a18187220 */ /* 0x080fe20000400000 */
[-C--:B------:R-:W-:Y:S01]  /*3d30*/  FMUL R25, R25, R58.reuse ;  /* 0x0000003a19197220 */ /* 0x080fe20000400000 */
[----:B------:R-:W-:Y:S01]  /*3d40*/  ISETP.GT.AND P3, PT, R0, RZ, P0 ;  /* 0x000000ff0000720c */ /* 0x000fe20000764270 */
[-C--:B------:R-:W-:Y:S01]  /*3d50*/  FMUL R26, R26, R58.reuse ;  /* 0x0000003a1a1a7220 */ /* 0x080fe20000400000 */
[----:B------:R-:W-:Y:S01]  /*3d60*/  LEA R4, P4, R70, UR4, 0x1 ;  /* 0x0000000446047c11 */ /* 0x000fe2000f8808ff */
[----:B------:R-:W-:Y:S01]  /*3d70*/  FMUL R27, R27, R58 ;  /* 0x0000003a1b1b7220 */ /* 0x000fe20000400000 */
[----:B------:R-:W-:Y:S01]  /*3d80*/  F2FP.BF16.F32.PACK_AB R24, RZ, R24 ;  /* 0x00000018ff18723e */ /* 0x000fe200000010ff */
[-C--:B------:R-:W-:Y:S01]  /*3d90*/  FMUL R28, R28, R58.reuse ;  /* 0x0000003a1c1c7220 */ /* 0x080fe20000400000 */
[----:B------:R-:W-:Y:S01]  /*3da0*/  LEA.HI.X R5, R70, UR5, R7, 0x1, P4 ;  /* 0x0000000546057c11 */ /* 0x000fe2000a0f0c07 */
[-C--:B------:R-:W-:Y:S01]  /*3db0*/  FMUL R29, R29, R58.reuse ;  /* 0x0000003a1d1d7220 */ /* 0x080fe20000400000 */
[----:B------:R-:W-:Y:S01]  /*3dc0*/  F2FP.BF16.F32.PACK_AB R25, RZ, R25 ;  /* 0x00000019ff19723e */ /* 0x000fe200000010ff */
[-C--:B------:R-:W-:Y:S01]  /*3dd0*/  FMUL R30, R30, R58.reuse ;  /* 0x0000003a1e1e7220 */ /* 0x080fe20000400000 */
[----:B------:R-:W-:Y:S01]  /*3de0*/  SHF.L.U64.HI R77, R76, 0x4, R77 ;  /* 0x000000044c4d7819 */ /* 0x000fe2000001024d */
[----:B------:R-:W-:Y:S01]  /*3df0*/  @P1 STG.E.U16 desc[UR36][R4.64], R24 ;  /* 0x0000001804001986 */ /* 0x000fe2000c101524 */
[----:B------:R-:W-:Y:S01]  /*3e00*/  ISETP.GT.AND P1, PT, R3, 0x8, PT ;  /* 0x000000080300780c */ /* 0x000fe20003f24270 */
[----:B------:R-:W-:Y:S01]  /*3e10*/  FMUL R31, R31, R58 ;  /* 0x0000003a1f1f7220 */ /* 0x000fe20000400000 */
[----:B------:R-:W-:Y:S01]  /*3e20*/  ISETP.GT.AND P4, PT, R0, 0x8, P0 ;  /* 0x000000080000780c */ /* 0x000fe20000784270 */
[----:B------:R-:W-:Y:S01]  /*3e30*/  @P3 STG.E.U16 desc[UR36][R4.64+0x2], R25 ;  /* 0x0000021904003986 */ /* 0x000fe2000c101524 */
[----:B------:R-:W-:Y:S01]  /*3e40*/  LEA R6, P3, R76, R4, 0x4 ;  /* 0x000000044c067211 */ /* 0x000fe200078620ff */
[-C--:B------:R-:W-:Y:S01]  /*3e50*/  FMUL R32, R32, R58.reuse ;  /* 0x0000003a20207220 */ /* 0x080fe20000400000 */
[C---:B------:R-:W-:Y:S01]  /*3e60*/  ISETP.GT.AND P2, PT, R0.reuse, 0x8, P2 ;  /* 0x000000080000780c */ /* 0x040fe20001744270 */
[-C--:B------:R-:W-:Y:S01]  /*3e70*/  FMUL R33, R33, R58.reuse ;  /* 0x0000003a21217220 */ /* 0x080fe20000400000 */
[----:B------:R-:W-:Y:S01]  /*3e80*/  ISETP.GT.AND P0, PT, R3, 0x9, PT ;  /* 0x000000090300780c */ /* 0x000fe20003f04270 */
[----:B------:R-:W-:Y:S01]  /*3e90*/  IMAD.X R7, R77, 0x1, R5, P3 ;  /* 0x000000014d077824 */ /* 0x000fe200018e0605 */
[----:B------:R-:W-:Y:S01]  /*3ea0*/  ISETP.GT.AND P5, PT, R0, RZ, P1 ;  /* 0x000000ff0000720c */ /* 0x000fe20000fa4270 */
[-C--:B------:R-:W-:Y:S01]  /*3eb0*/  FMUL R34, R34, R58.reuse ;  /* 0x0000003a22227220 */ /* 0x080fe20000400000 */
[----:B------:R-:W-:Y:S01]  /*3ec0*/  ISETP.GT.AND P3, PT, R0, RZ, P0 ;  /* 0x000000ff0000720c */ /* 0x000fe20000764270 */
[----:B------:R-:W-:Y:S01]  /*3ed0*/  FMUL R35, R35, R58 ;  /* 0x0000003a23237220 */ /* 0x000fe20000400000 */
[----:B------:R-:W-:Y:S01]  /*3ee0*/  F2FP.BF16.F32.PACK_AB R26, RZ, R26 ;  /* 0x0000001aff1a723e */ /* 0x000fe200000010ff */
[-C--:B------:R-:W-:Y:S01]  /*3ef0*/  FMUL R36, R36, R58.reuse ;  /* 0x0000003a24247220 */ /* 0x080fe20000400000 */
[----:B------:R-:W-:Y:S01]  /*3f00*/  F2FP.BF16.F32.PACK_AB R27, RZ, R27 ;  /* 0x0000001bff1b723e */ /* 0x000fe200000010ff */
[----:B------:R-:W-:Y:S01]  /*3f10*/  FMUL R37, R37, R58 ;  /* 0x0000003a25257220 */ /* 0x000fe20000400000 */
[----:B------:R-:W-:Y:S01]  /*3f20*/  F2FP.BF16.F32.PACK_AB R28, RZ, R28 ;  /* 0x0000001cff1c723e */ /* 0x000fe200000010ff */
[----:B------:R-:W-:Y:S01]  /*3f30*/  @P2 STG.E.U16 desc[UR36][R6.64], R26 ;  /* 0x0000001a06002986 */ /* 0x000fe2000c101524 */
[----:B------:R-:W-:Y:S01]  /*3f40*/  F2FP.BF16.F32.PACK_AB R29, RZ, R29 ;  /* 0x0000001dff1d723e */ /* 0x000fe200000010ff */
[-C--:B------:R-:W-:Y:S01]  /*3f50*/  FMUL R38, R38, R58.reuse ;  /* 0x0000003a26267220 */ /* 0x080fe20000400000 */
[C---:B------:R-:W-:Y:S01]  /*3f60*/  ISETP.GT.AND P2, PT, R0.reuse, 0x8, P1 ;  /* 0x000000080000780c */ /* 0x040fe20000f44270 */
[----:B------:R-:W-:Y:S01]  /*3f70*/  @P4 STG.E.U16 desc[UR36][R6.64+0x2], R27 ;  /* 0x0000021b06004986 */ /* 0x000fe2000c101524 */
[----:B------:R-:W-:Y:S01]  /*3f80*/  ISETP.GT.AND P1, PT, R3, 0x10, PT ;  /* 0x000000100300780c */ /* 0x000fe20003f24270 */
[----:B------:R-:W-:Y:S01]  /*3f90*/  FMUL R39, R39, R58 ;  /* 0x0000003a27277220 */ /* 0x000fe20000400000 */
[----:B------:R-:W-:Y:S01]  /*3fa0*/  F2FP.BF16.F32.PACK_AB R30, RZ, R30 ;  /* 0x0000001eff1e723e */ /* 0x000fe200000010ff */
[----:B------:R-:W-:Y:S01]  /*3fb0*/  @P5 STG.E.U16 desc[UR36][R4.64+0x10], R28 ;  /* 0x0000101c04005986 */ /* 0x000fe2000c101524 */
[----:B------:R-:W-:Y:S01]  /*3fc0*/  ISETP.GT.AND P4, PT, R0, RZ, P1 ;  /* 0x000000ff0000720c */ /* 0x000fe20000f84270 */
[-C--:B------:R-:W-:Y:S01]  /*3fd0*/  FMUL R40, R40, R58.reuse ;  /* 0x0000003a28287220 */ /* 0x080fe20000400000 */
[----:B------:R-:W-:Y:S01]  /*3fe0*/  F2FP.BF16.F32.PACK_AB R31, RZ, R31 ;  /* 0x0000001fff1f723e */ /* 0x000fe200000010ff */
[----:B------:R-:W-:Y:S01]  /*3ff0*/  @P3 STG.E.U16 desc[UR36][R4.64+0x12], R29 ;  /* 0x0000121d04003986 */ /* 0x000fe2000c101524 */
[----:B------:R-:W-:Y:S01]  /*4000*/  ISETP.GT.AND P3, PT, R0, 0x8, P0 ;  /* 0x000000080000780c */ /* 0x000fe20000764270 */
[----:B------:R-:W-:Y:S01]  /*4010*/  FMUL R41, R41, R58 ;  /* 0x0000003a29297220 */ /* 0x000fe20000400000 */
[----:B------:R-:W-:Y:S01]  /*4020*/  ISETP.GT.AND P0, PT, R3, 0x11, PT ;  /* 0x000000110300780c */ /* 0x000fe20003f04270 */
[----:B------:R-:W-:Y:S01]  /*4030*/  @P2 STG.E.U16 desc[UR36][R6.64+0x10], R30 ;  /* 0x0000101e06002986 */ /* 0x000fe2000c101524 */
[----:B------:R-:W-:Y:S01]  /*4040*/  F2FP.BF16.F32.PACK_AB R32, RZ, R32 ;  /* 0x00000020ff20723e */ /* 0x000fe200000010ff */
[-C--:B------:R-:W-:Y:S01]  /*4050*/  FMUL R42, R42, R58.reuse ;  /* 0x0000003a2a2a7220 */ /* 0x080fe20000400000 */
[C---:B------:R-:W-:Y:S01]  /*4060*/  ISETP.GT.AND P5, PT, R0.reuse, RZ, P0 ;  /* 0x000000ff0000720c */ /* 0x040fe200007a4270 */
[-C--:B------:R-:W-:Y:S01]  /*4070*/  FMUL R43, R43, R58.reuse ;  /* 0x0000003a2b2b7220 */ /* 0x080fe20000400000 */
[----:B------:R-:W-:Y:S01]  /*4080*/  ISETP.GT.AND P2, PT, R0, 0x8, P1 ;  /* 0x000000080000780c */ /* 0x000fe20000f44270 */
[-C--:B------:R-:W-:Y:S01]  /*4090*/  FMUL R44, R44, R58.reuse ;  /* 0x0000003a2c2c7220 */ /* 0x080fe20000400000 */
[----:B------:R-:W-:Y:S01]  /*40a0*/  ISETP.GT.AND P1, PT, R3, 0x18, PT ;  /* 0x000000180300780c */ /* 0x000fe20003f24270 */
[-C--:B------:R-:W-:Y:S01]  /*40b0*/  FMUL R45, R45, R58.reuse ;  /* 0x0000003a2d2d7220 */ /* 0x080fe20000400000 */
[----:B------:R-:W-:Y:S01]  /*40c0*/  F2FP.BF16.F32.PACK_AB R33, RZ, R33 ;  /* 0x00000021ff21723e */ /* 0x000fe200000010ff */
[----:B------:R-:W-:Y:S01]  /*40d0*/  @P3 STG.E.U16 desc[UR36][R6.64+0x12], R31 ;  /* 0x0000121f06003986 */ /* 0x000fe2000c101524 */
[----:B------:R-:W-:Y:S01]  /*40e0*/  ISETP.GT.AND P3, PT, R0, 0x8, P0 ;  /* 0x000000080000780c */ /* 0x000fe20000764270 */
[-C--:B------:R-:W-:Y:S01]  /*40f0*/  FMUL R46, R46, R58.reuse ;  /* 0x0000003a2e2e7220 */ /* 0x080fe20000400000 */
[----:B------:R-:W-:Y:S01]  /*4100*/  ISETP.GT.AND P0, PT, R3, 0x19, PT ;  /* 0x000000190300780c */ /* 0x000fe20003f04270 */
[----:B------:R-:W-:Y:S01]  /*4110*/  @P4 STG.E.U16 desc[UR36][R4.64+0x20], R32 ;  /* 0x0000202004004986 */ /* 0x000fe2000c101524 */
[C---:B------:R-:W-:Y:S01]  /*4120*/  ISETP.GT.AND P4, PT, R0.reuse, RZ, P1 ;  /* 0x000000ff0000720c */ /* 0x040fe20000f84270 */
[----:B------:R-:W-:Y:S01]  /*4130*/  FMUL R47, R47, R58 ;  /* 0x0000003a2f2f7220 */ /* 0x000fe20000400000 */
[----:B------:R-:W-:Y:S01]  /*4140*/  F2FP.BF16.F32.PACK_AB R34, RZ, R34 ;  /* 0x00000022ff22723e */ /* 0x000fe200000010ff */
[----:B------:R-:W-:Y:S01]  /*4150*/  @P5 STG.E.U16 desc[UR36][R4.64+0x22], R33 ;  /* 0x0000222104005986 */ /* 0x000fe2000c101524 */
[----:B------:R-:W-:Y:S01]  /*4160*/  ISETP.GT.AND P5, PT, R0, RZ, P0 ;  /* 0x000000ff0000720c */ /* 0x000fe200007a4270 */
[----:B------:R-:W-:Y:S01]  /*4170*/  FMUL R48, R48, R58 ;  /* 0x0000003a30307220 */ /* 0x000fe20000400000 */
[----:B------:R-:W-:Y:S01]  /*4180*/  F2FP.BF16.F32.PACK_AB R35, RZ, R35 ;  /* 0x00000023ff23723e */ /* 0x000fe200000010ff */
[----:B------:R-:W-:Y:S01]  /*4190*/  @P2 STG.E.U16 desc[UR36][R6.64+0x20], R34 ;  /* 0x0000202206002986 */ /* 0x000fe2000c101524 */
[----:B------:R-:W-:Y:S01]  /*41a0*/  F2FP.BF16.F32.PACK_AB R36, RZ, R36 ;  /* 0x00000024ff24723e */ /* 0x000fe200000010ff */
[-C--:B------:R-:W-:Y:S01]  /*41b0*/  FMUL R49, R49, R58.reuse ;  /* 0x0000003a31317220 */ /* 0x080fe20000400000 */
[----:B------:R-:W-:Y:S01]  /*41c0*/  ISETP.GT.AND P2, PT, R0, 0x8, P1 ;  /* 0x000000080000780c */ /* 0x000fe20000f44270 */
[----:B------:R-:W-:Y:S01]  /*41d0*/  @P3 STG.E.U16 desc[UR36][R6.64+0x22], R35 ;  /* 0x0000222306003986 */ /* 0x000fe2000c101524 */
[----:B------:R-:W-:Y:S01]  /*41e0*/  ISETP.GT.AND P1, PT, R3, 0x20, PT ;  /* 0x000000200300780c */ /* 0x000fe20003f24270 */
[-C--:B------:R-:W-:Y:S01]  /*41f0*/  FMUL R50, R50, R58.reuse ;  /* 0x0000003a32327220 */ /* 0x080fe20000400000 */
[----:B------:R-:W-:Y:S01]  /*4200*/  F2FP.BF16.F32.PACK_AB R37, RZ, R37 ;  /* 0x00000025ff25723e */ /* 0x000fe200000010ff */
[----:B------:R-:W-:Y:S01]  /*4210*/  @P4 STG.E.U16 desc[UR36][R4.64+0x30], R36 ;  /* 0x0000302404004986 */ /* 0x000fe2000c101524 */
[C---:B------:R-:W-:Y:S01]  /*4220*/  ISETP.GT.AND P3, PT, R0.reuse, 0x8, P0 ;  /* 0x000000080000780c */ /* 0x040fe20000764270 */
[-C--:B------:R-:W-:Y:S01]  /*4230*/  FMUL R51, R51, R58.reuse ;  /* 0x0000003a33337220 */ /* 0x080fe20000400000 */
[----:B------:R-:W-:Y:S01]  /*4240*/  ISETP.GT.AND P0, PT, R3, 0x21, PT ;  /* 0x000000210300780c */ /* 0x000fe20003f04270 */
[----:B------:R-:W-:Y:S01]  /*4250*/  @P5 STG.E.U16 desc[UR36][R4.64+0x32], R37 ;  /* 0x0000322504005986 */ /* 0x000fe2000c101524 */
        /* <DEDUP_REMOVED lines=10> */
[----:B------:R-:W-:-:S02]  /*4300*/  F2FP.BF16.F32.PACK_AB R41, RZ, R41 ;  /* 0x00000029ff29723e */ /* 0x000fc400000010ff */
[C---:B------:R-:W-:Y:S01]  /*4310*/  ISETP.GT.AND P1, PT, R0.reuse, 0x8, P1 ;  /* 0x000000080000780c */ /* 0x040fe20000f24270 */
[----:B------:R-:W-:Y:S01]  /*4320*/  @P3 STG.E.U16 desc[UR36][R6.64+0x32], R39 ;  /* 0x0000322706003986 */ /* 0x000fe2000c101524 */
[C---:B------:R-:W-:Y:S02]  /*4330*/  ISETP.GT.AND P2, PT, R0.reuse, 0x8, P0 ;  /* 0x000000080000780c */ /* 0x040fe40000744270 */
[C---:B------:R-:W-:Y:S01]  /*4340*/  ISETP.GT.AND P0, PT, R3.reuse, 0x29, PT ;  /* 0x000000290300780c */ /* 0x040fe20003f04270 */
[----:B------:R-:W-:Y:S01]  /*4350*/  @P4 STG.E.U16 desc[UR36][R4.64+0x40], R40 ;  /* 0x0000402804004986 */ /* 0x000fe2000c101524 */
[----:B------:R-:W-:Y:S02]  /*4360*/  ISETP.GT.AND P4, PT, R3, 0x28, PT ;  /* 0x000000280300780c */ /* 0x000fe40003f84270 */
[----:B------:R-:W-:Y:S01]  /*4370*/  F2FP.BF16.F32.PACK_AB R42, RZ, R42 ;  /* 0x0000002aff2a723e */ /* 0x000fe200000010ff */
[----:B------:R-:W-:Y:S01]  /*4380*/  @P5 STG.E.U16 desc[UR36][R4.64+0x42], R41 ;  /* 0x0000422904005986 */ /* 0x000fe2000c101524 */
[----:B------:R-:W-:-:S02]  /*4390*/  ISETP.GT.AND P5, PT, R0, RZ, P4 ;  /* 0x000000ff0000720c */ /* 0x000fc400027a4270 */
[C---:B------:R-:W-:Y:S01]  /*43a0*/  ISETP.GT.AND P3, PT, R0.reuse, RZ, P0 ;  /* 0x000000ff0000720c */ /* 0x040fe20000764270 */
[----:B------:R-:W-:Y:S01]  /*43b0*/  @P1 STG.E.U16 desc[UR36][R6.64+0x40], R42 ;  /* 0x0000402a06001986 */ /* 0x000fe2000c101524 */
[----:B------:R-:W-:Y:S02]  /*43c0*/  F2FP.BF16.F32.PACK_AB R43, RZ, R43 ;  /* 0x0000002bff2b723e */ /* 0x000fe400000010ff */
[----:B------:R-:W-:Y:S02]  /*43d0*/  F2FP.BF16.F32.PACK_AB R44, RZ, R44 ;  /* 0x0000002cff2c723e */ /* 0x000fe400000010ff */
[C---:B------:R-:W-:Y:S01]  /*43e0*/  ISETP.GT.AND P4, PT, R0.reuse, 0x8, P4 ;  /* 0x000000080000780c */ /* 0x040fe20002784270 */
[----:B------:R-:W-:Y:S01]  /*43f0*/  @P2 STG.E.U16 desc[UR36][R6.64+0x42], R43 ;  /* 0x0000422b06002986 */ /* 0x000fe2000c101524 */
[----:B------:R-:W-:Y:S02]  /*4400*/  F2FP.BF16.F32.PACK_AB R45, RZ, R45 ;  /* 0x0000002dff2d723e */ /* 0x000fe400000010ff */
[----:B------:R-:W-:Y:S01]  /*4410*/  ISETP.GT.AND P2, PT, R3, 0x31, PT ;  /* 0x000000310300780c */ /* 0x000fe20003f44270 */
[----:B------:R-:W-:Y:S01]  /*4420*/  @P5 STG.E.U16 desc[UR36][R4.64+0x50], R44 ;  /* 0x0000502c04005986 */ /* 0x000fe2000c101524 */
[----:B------:R-:W-:-:S02]  /*4430*/  ISETP.GT.AND P5, PT, R0, 0x8, P0 ;  /* 0x000000080000780c */ /* 0x000fc400007a4270 */
[C---:B------:R-:W-:Y:S01]  /*4440*/  ISETP.GT.AND P1, PT, R3.reuse, 0x38, PT ;  /* 0x000000380300780c */ /* 0x040fe20003f24270 */
[----:B------:R-:W-:Y:S01]  /*4450*/  @P3 STG.E.U16 desc[UR36][R4.64+0x52], R45 ;  /* 0x0000522d04003986 */ /* 0x000fe2000c101524 */
[C---:B------:R-:W-:Y:S02]  /*4460*/  ISETP.GT.AND P3, PT, R3.reuse, 0x30, PT ;  /* 0x000000300300780c */ /* 0x040fe40003f64270 */
[----:B------:R-:W-:Y:S01]  /*4470*/  ISETP.GT.AND P0, PT, R3, 0x39, PT ;  /* 0x000000390300780c */ /* 0x000fe20003f04270 */
[----:B------:R-:W-:Y:S01]  /*4480*/  @P4 IMAD.MOV.U32 R2, RZ, RZ, R6 ;  /* 0x000000ffff024224 */ /* 0x000fe200078e0006 */
[----:B------:R-:W-:Y:S01]  /*4490*/  F2FP.BF16.F32.PACK_AB R46, RZ, R46 ;  /* 0x0000002eff2e723e */ /* 0x000fe200000010ff */
[----:B------:R-:W-:Y:S01]  /*44a0*/  @P4 IMAD.MOV.U32 R3, RZ, RZ, R7 ;  /* 0x000000ffff034224 */ /* 0x000fe200078e0007 */
[----:B------:R-:W-:Y:S02]  /*44b0*/  F2FP.BF16.F32.PACK_AB R47, RZ, R47 ;  /* 0x0000002fff2f723e */ /* 0x000fe400000010ff */
[----:B------:R-:W-:-:S02]  /*44c0*/  F2FP.BF16.F32.PACK_AB R48, RZ, R48 ;  /* 0x00000030ff30723e */ /* 0x000fc400000010ff */
[----:B------:R1:W-:Y:S01]  /*44d0*/  @P4 STG.E.U16 desc[UR36][R2.64+0x50], R46 ;  /* 0x0000502e02004986 */ /* 0x0003e2000c101524 */
[C---:B------:R-:W-:Y:S02]  /*44e0*/  ISETP.GT.AND P4, PT, R0.reuse, RZ, P2 ;  /* 0x000000ff0000720c */ /* 0x040fe40001784270 */
[----:B------:R-:W-:Y:S02]  /*44f0*/  F2FP.BF16.F32.PACK_AB R49, RZ, R49 ;  /* 0x00000031ff31723e */ /* 0x000fe400000010ff */
[----:B------:R-:W-:Y:S02]  /*4500*/  ISETP.GT.AND P2, PT, R0, 0x8, P2 ;  /* 0x000000080000780c */ /* 0x000fe40001744270 */
[----:B------:R-:W-:Y:S02]  /*4510*/  F2FP.BF16.F32.PACK_AB R50, RZ, R50 ;  /* 0x00000032ff32723e */ /* 0x000fe400000010ff */
[----:B------:R-:W-:Y:S02]  /*4520*/  F2FP.BF16.F32.PACK_AB R51, RZ, R51 ;  /* 0x00000033ff33723e */ /* 0x000fe400000010ff */
[----:B------:R-:W-:Y:S01]  /*4530*/  F2FP.BF16.F32.PACK_AB R52, RZ, R52 ;  /* 0x00000034ff34723e */ /* 0x000fe200000010ff */
[----:B-1----:R-:W-:Y:S01]  /*4540*/  @P5 IMAD.MOV.U32 R2, RZ, RZ, R6 ;  /* 0x000000ffff025224 */ /* 0x002fe200078e0006 */
[----:B------:R-:W-:Y:S01]  /*4550*/  F2FP.BF16.F32.PACK_AB R53, RZ, R53 ;  /* 0x00000035ff35723e */ /* 0x000fe200000010ff */
[----:B------:R-:W-:Y:S01]  /*4560*/  @P5 IMAD.MOV.U32 R3, RZ, RZ, R7 ;  /* 0x000000ffff035224 */ /* 0x000fe200078e0007 */
[----:B------:R-:W-:-:S02]  /*4570*/  F2FP.BF16.F32.PACK_AB R54, RZ, R54 ;  /* 0x00000036ff36723e */ /* 0x000fc400000010ff */
[----:B------:R-:W-:Y:S02]  /*4580*/  F2FP.BF16.F32.PACK_AB R55, RZ, R55 ;  /* 0x00000037ff37723e */ /* 0x000fe400000010ff */
[----:B------:R1:W-:Y:S01]  /*4590*/  @P5 STG.E.U16 desc[UR36][R2.64+0x52], R47 ;  /* 0x0000522f02005986 */ /* 0x0003e2000c101524 */
[C---:B------:R-:W-:Y:S02]  /*45a0*/  ISETP.GT.AND P5, PT, R0.reuse, RZ, P3 ;  /* 0x000000ff0000720c */ /* 0x040fe40001fa4270 */
[----:B------:R-:W-:-:S11]  /*45b0*/  ISETP.GT.AND P3, PT, R0, 0x8, P3 ;  /* 0x000000080000780c */ /* 0x000fd60001f64270 */
[----:B-1----:R-:W-:Y:S02]  /*45c0*/  @P5 IMAD.MOV.U32 R2, RZ, RZ, R4 ;  /* 0x000000ffff025224 */ /* 0x002fe400078e0004 */
[----:B------:R-:W-:-:S05]  /*45d0*/  @P5 IMAD.MOV.U32 R3, RZ, RZ, R5 ;  /* 0x000000ffff035224 */ /* 0x000fca00078e0005 */
[----:B------:R1:W-:Y:S01]  /*45e0*/  @P5 STG.E.U16 desc[UR36][R2.64+0x60], R48 ;  /* 0x0000603002005986 */ /* 0x0003e2000c101524 */
[C---:B------:R-:W-:Y:S02]  /*45f0*/  ISETP.GT.AND P5, PT, R0.reuse, RZ, P0 ;  /* 0x000000ff0000720c */ /* 0x040fe400007a4270 */
[----:B------:R-:W-:Y:S01]  /*4600*/  ISETP.GT.AND P0, PT, R0, 0x8, P0 ;  /* 0x000000080000780c */ /* 0x000fe20000704270 */
[----:B-1----:R-:W-:Y:S02]  /*4610*/  @P4 IMAD.MOV.U32 R2, RZ, RZ, R4 ;  /* 0x000000ffff024224 */ /* 0x002fe400078e0004 */
[----:B------:R-:W-:-:S05]  /*4620*/  @P4 IMAD.MOV.U32 R3, RZ, RZ, R5 ;  /* 0x000000ffff034224 */ /* 0x000fca00078e0005 */
[----:B------:R1:W-:Y:S01]  /*4630*/  @P4 STG.E.U16 desc[UR36][R2.64+0x62], R49 ;  /* 0x0000623102004986 */ /* 0x0003e2000c101524 */
[C---:B------:R-:W-:Y:S02]  /*4640*/  ISETP.GT.AND P4, PT, R0.reuse, RZ, P1 ;  /* 0x000000ff0000720c */ /* 0x040fe40000f84270 */
[----:B------:R-:W-:Y:S01]  /*4650*/  ISETP.GT.AND P1, PT, R0, 0x8, P1 ;  /* 0x000000080000780c */ /* 0x000fe20000f24270 */
[----:B-1----:R-:W-:Y:S02]  /*4660*/  @P3 IMAD.MOV.U32 R2, RZ, RZ, R6 ;  /* 0x000000ffff023224 */ /* 0x002fe400078e0006 */
[----:B------:R-:W-:-:S05]  /*4670*/  @P3 IMAD.MOV.U32 R3, RZ, RZ, R7 ;  /* 0x000000ffff033224 */ /* 0x000fca00078e0007 */
[----:B------:R1:W-:Y:S02]  /*4680*/  @P3 STG.E.U16 desc[UR36][R2.64+0x60], R50 ;  /* 0x0000603202003986 */ /* 0x0003e4000c101524 */
[----:B-1----:R-:W-:Y:S02]  /*4690*/  @P2 IMAD.MOV.U32 R2, RZ, RZ, R6 ;  /* 0x000000ffff022224 */ /* 0x002fe400078e0006 */
[----:B------:R-:W-:-:S05]  /*46a0*/  @P2 IMAD.MOV.U32 R3, RZ, RZ, R7 ;  /* 0x000000ffff032224 */ /* 0x000fca00078e0007 */
[----:B------:R1:W-:Y:S02]  /*46b0*/  @P2 STG.E.U16 desc[UR36][R2.64+0x62], R51 ;  /* 0x0000623302002986 */ /* 0x0003e4000c101524 */
[----:B-1----:R-:W-:Y:S02]  /*46c0*/  @P4 IMAD.MOV.U32 R2, RZ, RZ, R4 ;  /* 0x000000ffff024224 */ /* 0x002fe400078e0004 */
[----:B------:R-:W-:-:S05]  /*46d0*/  @P4 IMAD.MOV.U32 R3, RZ, RZ, R5 ;  /* 0x000000ffff034224 */ /* 0x000fca00078e0005 */
[----:B------:R1:W-:Y:S04]  /*46e0*/  @P4 STG.E.U16 desc[UR36][R2.64+0x70], R52 ;  /* 0x0000703402004986 */ /* 0x0003e8000c101524 */
[----:B------:R2:W-:Y:S01]  /*46f0*/  @P5 STG.E.U16 desc[UR36][R4.64+0x72], R53 ;  /* 0x0000723504005986 */ /* 0x0005e2000c101524 */
[----:B-1----:R-:W-:Y:S02]  /*4700*/  @P1 IMAD.MOV.U32 R2, RZ, RZ, R6 ;  /* 0x000000ffff021224 */ /* 0x002fe400078e0006 */
[----:B------:R-:W-:-:S05]  /*4710*/  @P1 IMAD.MOV.U32 R3, RZ, RZ, R7 ;  /* 0x000000ffff031224 */ /* 0x000fca00078e0007 */
[----:B------:R2:W-:Y:S04]  /*4720*/  @P1 STG.E.U16 desc[UR36][R2.64+0x70], R54 ;  /* 0x0000703602001986 */ /* 0x0005e8000c101524 */
[----:B------:R2:W-:Y:S02]  /*4730*/  @P0 STG.E.U16 desc[UR36][R6.64+0x72], R55 ;  /* 0x0000723706000986 */ /* 0x0005e4000c101524 */
.L_x_101:
[----:B------:R-:W-:Y:S05]  /*4740*/  BSYNC B0 ;  /* 0x0000000000007941 */ /* 0x000fea0003800000 */
.L_x_39:
[----:B0-2---:R-:W2:Y:S01]  /*4750*/  LDL.64 R2, [R1] ;  /* 0x0000000001027983 */ /* 0x005ea20000100a00 */
[----:B------:R-:W-:Y:S01]  /*4760*/  ULDC.64 UR4, c[0x0][0x650] ;  /* 0x0001940000047ab9 */ /* 0x000fe20000000a00 */
[----:B------:R0:W-:Y:S01]  /*4770*/  SYNCS.ARRIVE.TRANS64.A1T0 RZ, [R66+UR47], RZ ;  /* 0x000000ff42ff79a7 */ /* 0x0001e2000810002f */
[----:B------:R-:W-:Y:S01]  /*4780*/  PRMT R0, RZ, 0x7610, R0 ;  /* 0x00007610ff007816 */ /* 0x000fe20000000000 */
[----:B-----5:R-:W-:Y:S02]  /*4790*/  IMAD.MOV.U32 R19, RZ, RZ, -0x1 ;  /* 0xffffffffff137424 */ /* 0x020fe400078e00ff */
[----:B------:R-:W-:Y:S01]  /*47a0*/  IMAD.MOV.U32 R22, RZ, RZ, -0x1 ;  /* 0xffffffffff167424 */ /* 0x000fe200078e00ff */
[----:B--2---:R-:W-:-:S04]  /*47b0*/  LEA R18, P0, R2, R18, 0x1 ;  /* 0x0000001202127211 */ /* 0x004fc800078008ff */
[----:B------:R-:W-:Y:S01]  /*47c0*/  LEA.HI.X R17, R2, R17, R23, 0x1, P0 ;  /* 0x0000001102117211 */ /* 0x000fe200000f0c17 */
[----:B------:R-:W-:Y:S01]  /*47d0*/  IMAD.MOV.U32 R2, RZ, RZ, -0x1 ;  /* 0xffffffffff027424 */ /* 0x000fe200078e00ff */
[----:B------:R-:W-:-:S04]  /*47e0*/  ISETP.GE.U32.AND P0, PT, R18, UR4, PT ;  /* 0x0000000412007c0c */ /* 0x000fc8000bf06070 */
[----:B------:R-:W-:-:S13]  /*47f0*/  ISETP.GE.U32.AND.EX P0, PT, R17, UR5, PT, P0 ;  /* 0x0000000511007c0c */ /* 0x000fda000bf06100 */
[----:B0-----:R-:W-:Y:S05]  /*4800*/  @P0 BRA `(.L_x_102) ;  /* 0x0000000400700947 */ /* 0x001fea0003800000 */
[----:B-1----:R-:W0:Y:S01]  /*4810*/  S2R R10, SR_CTAID.X ;  /* 0x00000000000a7919 */ /* 0x002e220000002500 */
[----:B---34-:R-:W1:Y:S01]  /*4820*/  LDC.64 R8, c[0x0][0x628] ;  /* 0x00018a00ff087b82 */ /* 0x018e620000000a00 */
[----:B------:R-:W-:Y:S01]  /*4830*/  ULDC UR4, c[0x0][0x150] ;  /* 0x0000540000047ab9 */ /* 0x000fe20000000800 */
[----:B------:R-:W-:Y:S01]  /*4840*/  IMAD.MOV.U32 R6, RZ, RZ, R18 ;  /* 0x000000ffff067224 */ /* 0x000fe200078e0012 */
[----:B------:R-:W2:Y:S01]  /*4850*/  S2R R20, SR_CTAID.Y ;  /* 0x0000000000147919 */ /* 0x000ea20000002600 */
[----:B------:R-:W-:-:S04]  /*4860*/  IMAD.MOV.U32 R7, RZ, RZ, R17 ;  /* 0x000000ffff077224 */ /* 0x000fc800078e0011 */
[----:B------:R-:W3:Y:S08]  /*4870*/  LDC R15, c[0x0][0x144] ;  /* 0x00005100ff0f7b82 */ /* 0x000ef00000000800 */
[----:B------:R-:W4:Y:S08]  /*4880*/  LDC R0, c[0x0][0x630] ;  /* 0x00018c00ff007b82 */ /* 0x000f300000000800 */
[----:B------:R-:W2:Y:S01]  /*4890*/  LDC.64 R12, c[0x0][0x620] ;  /* 0x00018800ff0c7b82 */ /* 0x000ea20000000a00 */
[----:B-1----:R-:W-:-:S04]  /*48a0*/  ISETP.NE.U32.AND P0, PT, R8, RZ, PT ;  /* 0x000000ff0800720c */ /* 0x002fc80003f05070 */
[----:B------:R-:W-:Y:S02]  /*48b0*/  ISETP.NE.AND.EX P0, PT, R9, RZ, PT, P0 ;  /* 0x000000ff0900720c */ /* 0x000fe40003f05300 */
[----:B0-----:R-:W-:-:S05]  /*48c0*/  I2FP.F32.U32 R2, R10 ;  /* 0x0000000a00027245 */ /* 0x001fca0000201000 */
[----:B------:R-:W-:-:S04]  /*48d0*/  FMUL R2, R2, UR4 ;  /* 0x0000000402027c20 */ /* 0x000fc80008400000 */
[----:B------:R0:W1:Y:S02]  /*48e0*/  F2I.U32.TRUNC.NTZ R14, R2 ;  /* 0x00000002000e7305 */ /* 0x000064000020f000 */
[----:B---34-:R-:W-:Y:S05]  /*48f0*/  @!P0 BRA `(.L_x_103) ;  /* 0x0000000000288947 */ /* 0x018fea0003800000 */
[----:B------:R-:W3:Y:S02]  /*4900*/  LDC R3, c[0x0][0x634] ;  /* 0x00018d00ff037b82 */ /* 0x000ee40000000800 */
[----:B---3--:R-:W-:-:S05]  /*4910*/  IADD3 R7, P0, R18, R3, RZ ;  /* 0x0000000312077210 */ /* 0x008fca0007f1e0ff */
[----:B------:R-:W-:-:S04]  /*4920*/  IMAD.X R11, RZ, RZ, R17, P0 ;  /* 0x000000ffff0b7224 */ /* 0x000fc800000e0611 */
[----:B0-----:R-:W-:-:S04]  /*4930*/  IMAD.WIDE.U32 R2, R11, R8, RZ ;  /* 0x000000080b027225 */ /* 0x001fc800078e00ff */
[----:B------:R-:W-:-:S04]  /*4940*/  IMAD.WIDE.U32 R4, P0, R7, R9, R2 ;  /* 0x0000000907047225 */ /* 0x000fc80007800002 */
[----:B------:R-:W-:-:S04]  /*4950*/  IMAD.WIDE.U32 R2, R7, R8, RZ ;  /* 0x0000000807027225 */ /* 0x000fc800078e00ff */
[----:B------:R-:W-:Y:S01]  /*4960*/  IMAD.X R7, RZ, RZ, RZ, P0 ;  /* 0x000000ffff077224 */ /* 0x000fe200000e06ff */
[----:B------:R-:W-:Y:S01]  /*4970*/  IADD3 RZ, P0, R3, R4, RZ ;  /* 0x0000000403ff7210 */ /* 0x000fe20007f1e0ff */
[----:B------:R-:W-:-:S04]  /*4980*/  IMAD.MOV.U32 R6, RZ, RZ, R5 ;  /* 0x000000ffff067224 */ /* 0x000fc800078e0005 */
[----:B------:R-:W-:-:S08]  /*4990*/  IMAD.WIDE.U32.X R6, R11, R9, R6, P0 ;  /* 0x000000090b067225 */ /* 0x000fd000000e0406 */
.L_x_103:
[----:B------:R-:W3:Y:S01]  /*49a0*/  LDC.64 R26, c[0x0][0x640] ;  /* 0x00019000ff1a7b82 */ /* 0x000ee20000000a00 */
[-C--:B------:R-:W-:Y:S01]  /*49b0*/  SHF.R.U64 R11, R6, R0.reuse, R7 ;  /* 0x00000000060b7219 */ /* 0x080fe20000001207 */
[----:B------:R-:W-:Y:S01]  /*49c0*/  IMAD.MOV.U32 R19, RZ, RZ, R17 ;  /* 0x000000ffff137224 */ /* 0x000fe200078e0011 */
[----:B------:R-:W-:Y:S01]  /*49d0*/  SHF.R.U32.HI R0, RZ, R0, R7 ;  /* 0x00000000ff007219 */ /* 0x000fe20000011607 */
[----:B-1----:R-:W-:Y:S01]  /*49e0*/  IMAD.MOV R14, RZ, RZ, -R14 ;  /* 0x000000ffff0e7224 */ /* 0x002fe200078e0a0e */
[----:B------:R-:W-:Y:S01]  /*49f0*/  IADD3 R5, P0, RZ, -R11, RZ ;  /* 0x8000000bff057210 */ /* 0x000fe20007f1e0ff */
[----:B------:R-:W-:Y:S01]  /*4a00*/  ULDC UR4, c[0x0][0x154] ;  /* 0x0000550000047ab9 */ /* 0x000fe20000000800 */
[----:B------:R-:W-:Y:S01]  /*4a10*/  IMAD.MOV.U32 R7, RZ, RZ, 0x1 ;  /* 0x00000001ff077424 */ /* 0x000fe200078e00ff */
[----:B------:R-:W1:Y:S01]  /*4a20*/  LDC R4, c[0x0][0x618] ;  /* 0x00018600ff047b82 */ /* 0x000e620000000800 */
[----:B------:R-:W-:Y:S02]  /*4a30*/  IMAD R22, R15, R14, R10 ;  /* 0x0000000e0f167224 */ /* 0x000fe400078e020a */
[----:B------:R-:W-:-:S04]  /*4a40*/  IMAD.X R3, RZ, RZ, ~R0, P0 ;  /* 0x000000ffff037224 */ /* 0x000fc800000e0e00 */
[-C--:B--2---:R-:W-:Y:S01]  /*4a50*/  IMAD R0, R3, R12.reuse, RZ ;  /* 0x0000000c03007224 */ /* 0x084fe200078e02ff */
[----:B------:R-:W2:Y:S01]  /*4a60*/  LDC R6, c[0x0][0x608] ;  /* 0x00018200ff067b82 */ /* 0x000ea20000000800 */
[----:B0-----:R-:W-:-:S04]  /*4a70*/  IMAD.WIDE.U32 R2, R5, R12, R18 ;  /* 0x0000000c05027225 */ /* 0x001fc800078e0012 */
[----:B------:R-:W-:Y:S01]  /*4a80*/  IMAD R5, R5, R13, R0 ;  /* 0x0000000d05057224 */ /* 0x000fe200078e0200 */
[----:B------:R-:W-:Y:S02]  /*4a90*/  I2FP.F32.U32 R0, R20 ;  /* 0x0000001400007245 */ /* 0x000fe40000201000 */
[----:B------:R-:W0:Y:S01]  /*4aa0*/  LDC R24, c[0x0][0x658] ;  /* 0x00019600ff187b82 */ /* 0x000e220000000800 */
[----:B------:R-:W-:Y:S01]  /*4ab0*/  IMAD.IADD R3, R3, 0x1, R5 ;  /* 0x0000000103037824 */ /* 0x000fe200078e0205 */
[----:B---3--:R-:W-:Y:S01]  /*4ac0*/  ISETP.NE.U32.AND P0, PT, R26, RZ, PT ;  /* 0x000000ff1a00720c */ /* 0x008fe20003f05070 */
[----:B------:R-:W-:Y:S01]  /*4ad0*/  FMUL R0, R0, UR4 ;  /* 0x0000000400007c20 */ /* 0x000fe20008400000 */
[----:B------:R-:W-:Y:S02]  /*4ae0*/  IMAD.MOV.U32 R5, RZ, RZ, -0x1 ;  /* 0xffffffffff057424 */ /* 0x000fe400078e00ff */
[----:B------:R-:W-:Y:S01]  /*4af0*/  ISETP.NE.AND.EX P0, PT, R27, RZ, PT, P0 ;  /* 0x000000ff1b00720c */ /* 0x000fe20003f05300 */
[----:B------:R3:W4:Y:S01]  /*4b00*/  F2I.U32.TRUNC.NTZ R12, R0 ;  /* 0x00000000000c7305 */ /* 0x000722000020f000 */
[----:B------:R-:W3:Y:S01]  /*4b10*/  LDC R15, c[0x0][0x148] ;  /* 0x00005200ff0f7b82 */ /* 0x000ee20000000800 */
[----:B-1----:R-:W-:-:S02]  /*4b20*/  SHF.R.U64 R10, R2, R4, R3 ;  /* 0x00000004020a7219 */ /* 0x002fc40000001203 */
[----:B------:R-:W-:-:S05]  /*4b30*/  SHF.R.U32.HI R3, RZ, R4, R3 ;  /* 0x00000004ff037219 */ /* 0x000fca0000011603 */
[----:B------:R-:W1:Y:S01]  /*4b40*/  LDC R14, c[0x0][0x600] ;  /* 0x00018000ff0e7b82 */ /* 0x000e620000000800 */
[-CC-:B--2---:R-:W-:Y:S02]  /*4b50*/  SHF.R.U64 R8, R10, R6.reuse, R3.reuse ;  /* 0x000000060a087219 */ /* 0x184fe40000001203 */
[----:B------:R-:W-:-:S05]  /*4b60*/  SHF.R.U32.HI R3, RZ, R6, R3 ;  /* 0x00000006ff037219 */ /* 0x000fca0000011603 */
[----:B------:R-:W2:Y:S01]  /*4b70*/  LDC R21, c[0x0][0x648] ;  /* 0x00019200ff157b82 */ /* 0x000ea20000000800 */
[-CC-:B0-----:R-:W-:Y:S02]  /*4b80*/  SHF.R.U64 R13, R8, R24.reuse, R3.reuse ;  /* 0x00000018080d7219 */ /* 0x181fe40000001203 */
[-C--:B------:R-:W-:Y:S02]  /*4b90*/  SHF.L.U32 R5, R5, R24.reuse, RZ ;  /* 0x0000001805057219 */ /* 0x080fe400000006ff */
[-C--:B------:R-:W-:Y:S01]  /*4ba0*/  SHF.R.U32.HI R3, RZ, R24.reuse, R3 ;  /* 0x00000018ff037219 */ /* 0x080fe20000011603 */
[----:B------:R-:W-:Y:S01]  /*4bb0*/  IMAD.MOV.U32 R2, RZ, RZ, R13 ;  /* 0x000000ffff027224 */ /* 0x000fe200078e000d */
[----:B------:R-:W-:Y:S01]  /*4bc0*/  SHF.L.U32 R24, R7, R24, RZ ;  /* 0x0000001807187219 */ /* 0x000fe200000006ff */
[----:B------:R-:W0:Y:S01]  /*4bd0*/  LDC R25, c[0x0][0x638] ;  /* 0x00018e00ff197b82 */ /* 0x000e220000000800 */
[----:B------:R-:W-:-:S07]  /*4be0*/  LOP3.LUT R19, RZ, R5, RZ, 0x33, !PT ;  /* 0x00000005ff137212 */ /* 0x000fce00078e33ff */
[----:B------:R-:W0:Y:S01]  /*4bf0*/  LDC R28, c[0x0][0x610] ;  /* 0x00018400ff1c7b82 */ /* 0x000e220000000800 */
[----:B----4-:R-:W-:Y:S05]  /*4c00*/  @!P0 BRA `(.L_x_104) ;  /* 0x0000000000288947 */ /* 0x010fea0003800000 */
[----:B---3--:R-:W3:Y:S02]  /*4c10*/  LDC R0, c[0x0][0x64c] ;  /* 0x00019300ff007b82 */ /* 0x008ee40000000800 */
[----:B---3--:R-:W-:-:S05]  /*4c20*/  IADD3 R7, P0, R13, R0, RZ ;  /* 0x000000000d077210 */ /* 0x008fca0007f1e0ff */
        /* <DEDUP_REMOVED lines=8> */
.L_x_104:
[----:B------:R-:W4:Y:S01]  /*4cb0*/  LDC R4, c[0x0][0x65c] ;  /* 0x00019700ff047b82 */ /* 0x000f220000000800 */
[----:B--23--:R-:W-:Y:S01]  /*4cc0*/  SHF.R.U64 R0, R2, R21, R3 ;  /* 0x0000001502007219 */ /* 0x00cfe20000001203 */
[----:B-1----:R-:W-:Y:S01]  /*4cd0*/  VIADD R3, R14, 0xffffffff ;  /* 0xffffffff0e037836 */ /* 0x002fe20000000000 */
[----:B------:R-:W-:Y:S01]  /*4ce0*/  LOP3.LUT R19, R8, R19, RZ, 0xc0, !PT ;  /* 0x0000001308137212 */ /* 0x000fe200078ec0ff */
[----:B------:R-:W-:Y:S02]  /*4cf0*/  IMAD.MOV R12, RZ, RZ, -R12 ;  /* 0x000000ffff0c7224 */ /* 0x000fe400078e0a0c */
[----:B------:R-:W-:Y:S01]  /*4d00*/  IMAD.MOV R2, RZ, RZ, -R0 ;  /* 0x000000ffff027224 */ /* 0x000fe200078e0a00 */
[----:B------:R-:W-:Y:S01]  /*4d10*/  LOP3.LUT R3, R10, R3, RZ, 0xc0, !PT ;  /* 0x000000030a037212 */ /* 0x000fe200078ec0ff */
[----:B------:R-:W-:Y:S02]  /*4d20*/  IMAD R19, R24, R0, R19 ;  /* 0x0000000018137224 */ /* 0x000fe400078e0213 */
[----:B0-----:R-:W-:-:S04]  /*4d30*/  IMAD R0, R2, R25, R13 ;  /* 0x0000001902007224 */ /* 0x001fc800078e020d */
[----:B------:R-:W-:Y:S01]  /*4d40*/  IMAD R2, R0, R14, R3 ;  /* 0x0000000e00027224 */ /* 0x000fe200078e0203 */
[----:B----4-:R-:W-:Y:S01]  /*4d50*/  ISETP.NE.AND P0, PT, R4, 0x1, PT ;  /* 0x000000010400780c */ /* 0x010fe20003f05270 */
[----:B------:R-:W-:-:S05]  /*4d60*/  IMAD.MOV.U32 R4, RZ, RZ, 0x1 ;  /* 0x00000001ff047424 */ /* 0x000fca00078e00ff */
[----:B------:R-:W-:-:S07]  /*4d70*/  PRMT R0, R4, 0x7610, R0 ;  /* 0x0000761004007816 */ /* 0x000fce0000000000 */
[----:B------:R-:W-:-:S04]  /*4d80*/  @P0 IMAD R22, R15, R12, R20 ;  /* 0x0000000c0f160224 */ /* 0x000fc800078e0214 */
[----:B------:R-:W-:-:S05]  /*4d90*/  IMAD R19, R19, R28, R22 ;  /* 0x0000001c13137224 */ /* 0x000fca00078e0216 */
[----:B------:R-:W-:Y:S02]  /*4da0*/  SEL R22, R2, R19, !P0 ;  /* 0x0000001302167207 */ /* 0x000fe40004000000 */
[----:B------:R-:W-:Y:S01]  /*4db0*/  SEL R19, R19, R2, !P0 ;  /* 0x0000000213137207 */ /* 0x000fe20004000000 */
[----:B------:R-:W-:-:S07]  /*4dc0*/  IMAD.MOV.U32 R2, RZ, RZ, R11 ;  /* 0x000000ffff027224 */ /* 0x000fce00078e000b */
.L_x_102:
[----:B------:R-:W-:Y:S02]  /*4dd0*/  LOP3.LUT P0, RZ, R0, 0xff, RZ, 0xc0, !PT ;  /* 0x000000ff00ff7812 */ /* 0x000fe4000780c0ff */
[----:B------:R-:W-:-:S11]  /*4de0*/  LOP3.LUT R73, R73, 0x1, RZ, 0x3c, !PT ;  /* 0x0000000149497812 */ /* 0x000fd600078e3cff */
[----:B------:R-:W-:Y:S05]  /*4df0*/  @P0 BRA `(.L_x_105) ;  /* 0xffffffc800a40947 */ /* 0x000fea000383ffff */
[----:B------:R-:W-:Y:S05]  /*4e00*/  EXIT ;  /* 0x000000000000794d */ /* 0x000fea0003800000 */
.L_x_18:
[----:B------:R-:W-:-:S08]  /*4e10*/  ISETP.NE.AND P0, PT, R5, RZ, PT ;  /* 0x000000ff0500720c */ /* 0x000fd00003f05270 */
[----:B0-----:R-:W0:-:S00]  /*4e20*/  USETMAXREG.DEALLOC.CTAPOOL 0x28 ;  /* 0x00000028000079c8 */ /* 0x001e0000080e0500 */
[----:B------:R-:W-:Y:S05]  /*4e30*/  @P0 EXIT ;  /* 0x000000000000094d */ /* 0x000fea0003800000 */
[----:B0-----:R-:W-:Y:S01]  /*4e40*/  LOP3.LUT P0, RZ, R8, 0xff, RZ, 0xc0, !PT ;  /* 0x000000ff08ff7812 */ /* 0x001fe2000780c0ff */
[----:B------:R-:W-:Y:S02]  /*4e50*/  IMAD.MOV.U32 R0, RZ, RZ, 0x1 ;  /* 0x00000001ff007424 */ /* 0x000fe400078e00ff */
[----:B------:R-:W-:-:S10]  /*4e60*/  IMAD.MOV.U32 R8, RZ, RZ, RZ ;  /* 0x000000ffff087224 */ /* 0x000fd400078e00ff */
[----:B------:R-:W-:Y:S05]  /*4e70*/  @!P0 BRA `(.L_x_106) ;  /* 0x0000000c00408947 */ /* 0x000fea0003800000 */
[----:B------:R-:W0:Y:S01]  /*4e80*/  S2R R7, SR_CgaCtaId ;  /* 0x0000000000077919 */ /* 0x000e220000008800 */
[----:B------:R-:W-:Y:S01]  /*4e90*/  LOP3.LUT P0, RZ, R4, 0x1f, RZ, 0xc0, !PT ;  /* 0x0000001f04ff7812 */ /* 0x000fe2000780c0ff */
[----:B------:R-:W-:Y:S01]  /*4ea0*/  ULDC UR5, c[0x0][0x658] ;  /* 0x0001960000057ab9 */ /* 0x000fe20000000800 */
[----:B------:R-:W-:Y:S01]  /*4eb0*/  UMOV UR6, 0xffffffff ;  /* 0xffffffff00067882 */ /* 0x000fe20000000000 */
[----:B------:R-:W-:Y:S01]  /*4ec0*/  BSSY B0, `(.L_x_106) ;  /* 0x00000cb000007945 */ /* 0x000fe20003800000 */
[----:B------:R-:W-:Y:S01]  /*4ed0*/  USHF.L.U32 UR6, UR6, UR5, URZ ;  /* 0x0000000506067299 */ /* 0x000fe2000800063f */
[C---:B------:R-:W-:Y:S01]  /*4ee0*/  ISETP.NE.AND P2, PT, R3.reuse, RZ, PT ;  /* 0x000000ff0300720c */ /* 0x040fe20003f45270 */
[----:B------:R-:W-:Y:S01]  /*4ef0*/  IMAD.MOV.U32 R9, RZ, RZ, 0x1 ;  /* 0x00000001ff097424 */ /* 0x000fe200078e00ff */
[----:B------:R-:W-:Y:S01]  /*4f00*/  ISETP.NE.OR P0, PT, R3, RZ, !P0 ;  /* 0x000000ff0300720c */ /* 0x000fe20004705670 */
[----:B------:R-:W-:Y:S01]  /*4f10*/  IMAD.MOV.U32 R0, RZ, RZ, 0x1 ;  /* 0x00000001ff007424 */ /* 0x000fe200078e00ff */
[----:B------:R-:W-:Y:S01]  /*4f20*/  LOP3.LUT R6, R16, 0x2, RZ, 0xfc, !PT ;  /* 0x0000000210067812 */ /* 0x000fe200078efcff */
[----:B------:R-:W-:Y:S01]  /*4f30*/  IMAD.MOV.U32 R8, RZ, RZ, RZ ;  /* 0x000000ffff087224 */ /* 0x000fe200078e00ff */
[----:B------:R-:W-:Y:S01]  /*4f40*/  ULDC UR4, c[0x0][0x600] ;  /* 0x0001800000047ab9 */ /* 0x000fe20000000800 */
[----:B------:R-:W-:Y:S01]  /*4f50*/  UMOV UR7, 0x1 ;  /* 0x0000000100077882 */ /* 0x000fe20000000000 */
[----:B------:R-:W-:-:S02]  /*4f60*/  UIADD3 UR19, UR40, 0x1, URZ ;  /* 0x0000000128137890 */ /* 0x000fc4000fffe03f */
[----:B------:R-:W-:Y:S02]  /*4f70*/  UIADD3 UR15, UR4, -0x1, URZ ;  /* 0xffffffff040f7890 */ /* 0x000fe4000fffe03f */
[----:B------:R-:W-:Y:S02]  /*4f80*/  USHF.L.U32 UR17, UR7, UR5, URZ ;  /* 0x0000000507117299 */ /* 0x000fe4000800063f */
[----:B------:R-:W-:Y:S01]  /*4f90*/  ULOP3.LUT UR16, URZ, UR6, URZ, 0x33, !UPT ;  /* 0x000000063f107292 */ /* 0x000fe2000f8e333f */
[----:B------:R-:W-:Y:S01]  /*4fa0*/  ULDC.64 UR20, c[0x0][0x198] ;  /* 0x0000660000147ab9 */ /* 0x000fe20000000a00 */
[C---:B0-----:R-:W-:Y:S02]  /*4fb0*/  IMAD.SHL.U32 R10, R7.reuse, 0x20, RZ ;  /* 0x00000020070a7824 */ /* 0x041fe400078e00ff */
[----:B------:R-:W-:-:S03]  /*4fc0*/  IMAD.SHL.U32 R7, R7, 0x800, RZ ;  /* 0x0000080007077824 */ /* 0x000fc600078e00ff */
[----:B------:R-:W-:Y:S02]  /*4fd0*/  LOP3.LUT R10, R10, 0x20, RZ, 0xc0, !PT ;  /* 0x000000200a0a7812 */ /* 0x000fe400078ec0ff */
[----:B------:R-:W-:-:S07]  /*4fe0*/  LOP3.LUT R7, R7, 0x800, RZ, 0xc0, !PT ;  /* 0x0000080007077812 */ /* 0x000fce00078ec0ff */
.L_x_118:
[----:B------:R-:W-:-:S03]  /*4ff0*/  UMOV UR4, 0xffffffff ;  /* 0xffffffff00047882 */ /* 0x000fc60000000000 */
[----:B------:R-:W-:Y:S05]  /*5000*/  BRA.DIV UR4, `(.L_x_107) ;  /* 0x0000001604587947 */ /* 0x000fea000b800000 */
[----:B------:R-:W-:-:S13]  /*5010*/  ELECT P6, URZ, PT ;  /* 0x00000000003f782f */ /* 0x000fda00038c0000 */
.L_x_141:
[----:B------:R-:W0:Y:S01]  /*5020*/  LDC R3, c[0x0][0x28c] ;  /* 0x0000a300ff037b82 */ /* 0x000e220000000800 */
[----:B------:R-:W-:Y:S01]  /*5030*/  BSSY B1, `(.L_x_108) ;  /* 0x0000039000017945 */ /* 0x000fe20003800000 */
[----:B0-----:R-:W-:-:S13]  /*5040*/  ISETP.LT.OR P6, PT, R3, 0x1, !P6 ;  /* 0x000000010300780c */ /* 0x001fda00077c1670 */
[----:B------:R-:W-:Y:S05]  /*5050*/  @P6 BRA `(.L_x_109) ;  /* 0x0000000000d86947 */ /* 0x000fea0003800000 */
[----:B------:R-:W-:Y:S02]  /*5060*/  IMAD R22, R22, 0x40, R10 ;  /* 0x0000004016167824 */ /* 0x000fe400078e020a */
[----:B------:R-:W-:Y:S02]  /*5070*/  IMAD.SHL.U32 R19, R19, 0x40, RZ ;  /* 0x0000004013137824 */ /* 0x000fe400078e00ff */
[----:B------:R-:W-:Y:S02]  /*5080*/  IMAD.MOV.U32 R14, RZ, RZ, RZ ;  /* 0x000000ffff0e7224 */ /* 0x000fe400078e00ff */
[----:B------:R-:W-:Y:S02]  /*5090*/  IMAD.U32 R15, RZ, RZ, UR19 ;  /* 0x00000013ff0f7e24 */ /* 0x000fe4000f8e00ff */
[----:B------:R-:W-:Y:S02]  /*50a0*/  IMAD.MOV.U32 R3, RZ, RZ, R0 ;  /* 0x000000ffff037224 */ /* 0x000fe400078e0000 */
[----:B------:R-:W-:-:S07]  /*50b0*/  IMAD.MOV.U32 R4, RZ, RZ, R8 ;  /* 0x000000ffff047224 */ /* 0x000fce00078e0008 */
.L_x_113:
[----:B------:R-:W0:Y:S01]  /*50c0*/  S2R R12, SR_CgaCtaId ;  /* 0x00000000000c7919 */ /* 0x000e220000008800 */
[----:B------:R-:W-:Y:S01]  /*50d0*/  MOV R5, 0x400 ;  /* 0x0000040000057802 */ /* 0x000fe20000000f00 */
[----:B------:R-:W1:Y:S03]  /*50e0*/  @!P2 LDC R11, c[0x0][0x500] ;  /* 0x00014000ff0bab82 */ /* 0x000e660000000800 */
[----:B0-----:R-:W-:Y:S02]  /*50f0*/  LEA R13, R12, R5, 0x18 ;  /* 0x000000050c0d7211 */ /* 0x001fe400078ec0ff */
[----:B------:R-:W-:-:S03]  /*5100*/  SHF.L.U32 R5, R3, 0x1f, RZ ;  /* 0x0000001f03057819 */ /* 0x000fc600000006ff */
[----:B------:R-:W-:-:S04]  /*5110*/  IMAD R12, R4, 0x8, R13 ;  /* 0x00000008040c7824 */ /* 0x000fc800078e020d */
[----:B------:R-:W0:Y:S02]  /*5120*/  SYNCS.PHASECHK.TRANS64.TRYWAIT P1, [R12+URZ+0x70], R5 ;  /* 0x000070050c0075a7 */ /* 0x000e24000802017f */
[----:B01----:R-:W-:Y:S05]  /*5130*/  @!P1 BRA `(.L_x_110) ;  /* 0x00000014002c9947 */ /* 0x003fea0003800000 */
.L_x_142:
[----:B0-----:R-:W-:Y:S01]  /*5140*/  PRMT R5, R6, 0x9910, RZ ;  /* 0x0000991006057816 */ /* 0x001fe200000000ff */
[----:B------:R0:W-:Y:S03]  /*5150*/  @!P2 SYNCS.ARRIVE.TRANS64 RZ, [R12+URZ], R11 ;  /* 0x0000000b0cffa9a7 */ /* 0x0001e6000800003f */
[----:B------:R-:W-:-:S13]  /*5160*/  ISETP.NE.AND P1, PT, R5, 0x2, PT ;  /* 0x000000020500780c */ /* 0x000fda0003f25270 */
[----:B0-----:R-:W-:Y:S05]  /*5170*/  @P1 BRA `(.L_x_111) ;  /* 0x0000000000041947 */ /* 0x001fea0003800000 */
[----:B------:R-:W-:Y:S01]  /*5180*/  BPT.TRAP 0x1 ;  /* 0x000000040000795c */ /* 0x000fe20000300000 */
.L_x_111:
[----:B------:R-:W-:Y:S05]  /*5190*/  @P0 BRA `(.L_x_112) ;  /* 0x0000000000040947 */ /* 0x000fea0003800000 */
[----:B------:R-:W-:Y:S01]  /*51a0*/  BPT.TRAP 0x1 ;  /* 0x000000040000795c */ /* 0x000fe20000300000 */
.L_x_112:
[----:B------:R-:W-:Y:S01]  /*51b0*/  IMAD R5, R4, 0x1000, R7 ;  /* 0x0000100004057824 */ /* 0x000fe200078e0207 */
[----:B------:R-:W-:Y:S01]  /*51c0*/  R2UR UR9, R12 ;  /* 0x000000000c0972ca */ /* 0x000fe200000e0000 */
[C-C-:B------:R-:W-:Y:S01]  /*51d0*/  IMAD R11, R4.reuse, 0x2000, R13.reuse ;  /* 0x00002000040b7824 */ /* 0x140fe200078e020d */
[----:B------:R-:W-:Y:S01]  /*51e0*/  UIADD3 UR4, UP0, UR20, 0xf0, URZ ;  /* 0x000000f014047890 */ /* 0x000fe2000ff1e03f */
[----:B------:R-:W-:Y:S01]  /*51f0*/  IMAD R5, R5, 0x2, R13 ;  /* 0x0000000205057824 */ /* 0x000fe200078e020d */
[----:B------:R-:W-:Y:S01]  /*5200*/  R2UR UR11, R19 ;  /* 0x00000000130b72ca */ /* 0x000fe200000e0000 */
[----:B------:R-:W-:Y:S01]  /*5210*/  VIADD R15, R15, 0xffffffff ;  /* 0xffffffff0f0f7836 */ /* 0x000fe20000000000 */
[----:B------:R-:W-:Y:S01]  /*5220*/  R2UR UR5, R11 ;  /* 0x000000000b0572ca */ /* 0x000fe200000e0000 */
[----:B------:R-:W-:Y:S01]  /*5230*/  UIADD3 UR22, UP1, UR20, 0x1f0, URZ ;  /* 0x000001f014167890 */ /* 0x000fe2000ff3e03f */
[----:B------:R-:W-:Y:S01]  /*5240*/  R2UR UR8, R5 ;  /* 0x00000000050872ca */ /* 0x000fe200000e0000 */
[----:B------:R-:W-:Y:S01]  /*5250*/  VIADD R4, R4, 0x1 ;  /* 0x0000000104047836 */ /* 0x000fe20000000000 */
[----:B------:R-:W-:Y:S01]  /*5260*/  R2UR UR10, R14 ;  /* 0x000000000e0a72ca */ /* 0x000fe200000e0000 */
[----:B------:R-:W-:Y:S01]  /*5270*/  UIADD3.X UR23, URZ, UR21, URZ, UP1, !UPT ;  /* 0x000000153f177290 */ /* 0x000fe20008ffe43f */
[----:B------:R-:W-:Y:S01]  /*5280*/  R2UR UR12, R2 ;  /* 0x00000000020c72ca */ /* 0x000fe200000e0000 */
[----:B------:R-:W-:Y:S01]  /*5290*/  UMOV UR6, 0x0 ;  /* 0x0000000000067882 */ /* 0x000fe20000000000 */
[----:B------:R-:W-:Y:S01]  /*52a0*/  R2UR UR18, R22 ;  /* 0x00000000161272ca */ /* 0x000fe200000e0000 */
[----:B------:R-:W-:Y:S01]  /*52b0*/  UMOV UR7, 0x10000000 ;  /* 0x1000000000077882 */ /* 0x000fe20000000000 */
[----:B------:R-:W-:Y:S01]  /*52c0*/  ISETP.GT.AND P3, PT, R15, 0x1, PT ;  /* 0x000000010f00780c */ /* 0x000fe20003f64270 */
[----:B------:R-:W-:Y:S01]  /*52d0*/  UMOV UR24, 0x30000 ;  /* 0x0003000000187882 */ /* 0x000fe20000000000 */
[----:B------:R-:W-:Y:S01]  /*52e0*/  ISETP.NE.AND P1, PT, R4, 0xe, PT ;  /* 0x0000000e0400780c */ /* 0x000fe20003f25270 */
[----:B------:R-:W-:Y:S01]  /*52f0*/  UIADD3 UR13, UR5, 0x200, URZ ;  /* 0x00000200050d7890 */ /* 0x000fe2000fffe03f */
[----:B------:R-:W-:Y:S01]  /*5300*/  VIADD R14, R14, 0x40 ;  /* 0x000000400e0e7836 */ /* 0x000fe20000000000 */
[----:B------:R-:W-:Y:S01]  /*5310*/  UIADD3.X UR5, URZ, UR21, URZ, UP0, !UPT ;  /* 0x000000153f057290 */ /* 0x000fe200087fe43f */
[----:B------:R-:W-:Y:S01]  /*5320*/  SEL R12, RZ, 0x1, P1 ;  /* 0x00000001ff0c7807 */ /* 0x000fe20000800000 */
[----:B------:R-:W-:Y:S01]  /*5330*/  UIADD3 UR14, UR8, 0x1c200, URZ ;  /* 0x0001c200080e7890 */ /* 0x000fe2000fffe03f */
[----:B------:R-:W-:-:S02]  /*5340*/  SEL R4, R4, RZ, P1 ;  /* 0x000000ff04047207 */ /* 0x000fc40000800000 */
[----:B------:R-:W-:Y:S01]  /*5350*/  UMOV UR8, UR13 ;  /* 0x0000000d00087c82 */ /* 0x000fe20008000000 */
[----:B------:R-:W-:-:S03]  /*5360*/  LOP3.LUT R3, R3, R12, RZ, 0x3c, !PT ;  /* 0x0000000c03037212 */ /* 0x000fc600078e3cff */
[----:B------:R0:W-:Y:S02]  /*5370*/  UTMALDG.3D [UR8], [UR4], desc[UR6] ;  /* 0x00000608040075b4 */ /* 0x0001e40008011000 */
[----:B0-----:R-:W-:Y:S01]  /*5380*/  UMOV UR8, UR14 ;  /* 0x0000000e00087c82 */ /* 0x001fe20008000000 */
[----:B------:R-:W-:Y:S02]  /*5390*/  UMOV UR11, UR18 ;  /* 0x00000012000b7c82 */ /* 0x000fe40008000000 */
[----:B------:R0:W-:Y:S02]  /*53a0*/  UTMALDG.3D.MULTICAST [UR8], [UR22], UR24, desc[UR6] ;  /* 0x00000608160073b4 */ /* 0x0001e40008011818 */
[----:B0-----:R-:W-:Y:S05]  /*53b0*/  @P3 BRA `(.L_x_113) ;  /* 0xfffffffc00403947 */ /* 0x001fea000383ffff */
.L_x_109:
[----:B------:R-:W-:Y:S05]  /*53c0*/  BSYNC B1 ;  /* 0x0000000000017941 */ /* 0x000fea0003800000 */
.L_x_108:
[----:B------:R-:W2:Y:S01]  /*53d0*/  LDL.64 R12, [R1] ;  /* 0x00000000010c7983 */ /* 0x000ea20000100a00 */
[----:B------:R-:W-:Y:S01]  /*53e0*/  LOP3.LUT P4, RZ, R9, 0xff, RZ, 0xc0, !PT ;  /* 0x000000ff09ff7812 */ /* 0x000fe2000788c0ff */
[----:B------:R-:W-:Y:S01]  /*53f0*/  VIADD R8, R8, UR40 ;  /* 0x0000002808087c36 */ /* 0x000fe20008000000 */
[----:B------:R-:W-:Y:S01]  /*5400*/  ULDC.64 UR4, c[0x0][0x650] ;  /* 0x0001940000047ab9 */ /* 0x000fe20000000a00 */
[----:B------:R-:W-:Y:S01]  /*5410*/  IMAD.U32 R5, RZ, RZ, UR40 ;  /* 0x00000028ff057e24 */ /* 0x000fe2000f8e00ff */
[----:B------:R-:W-:Y:S01]  /*5420*/  UISETP.GE.U32.AND UP0, UPT, UR40, 0xe, UPT ;  /* 0x0000000e2800788c */ /* 0x000fe2000bf06070 */
[----:B------:R-:W-:Y:S01]  /*5430*/  BSSY B1, `(.L_x_114) ;  /* 0x0000071000017945 */ /* 0x000fe20003800000 */
[----:B------:R-:W-:Y:S01]  /*5440*/  SHF.R.U32.HI R2, RZ, 0x1, R8 ;  /* 0x00000001ff027819 */ /* 0x000fe20000011608 */
[----:B------:R-:W-:Y:S01]  /*5450*/  IMAD.MOV.U32 R19, RZ, RZ, -0x1 ;  /* 0xffffffffff137424 */ /* 0x000fe200078e00ff */
[----:B------:R-:W-:Y:S01]  /*5460*/  ISETP.GT.U32.AND P1, PT, R8, 0xd, PT ;  /* 0x0000000d0800780c */ /* 0x000fe20003f24070 */
[----:B------:R-:W-:Y:S01]  /*5470*/  IMAD.MOV.U32 R22, RZ, RZ, -0x1 ;  /* 0xffffffffff167424 */ /* 0x000fe200078e00ff */
[----:B------:R-:W-:-:S02]  /*5480*/  PLOP3.LUT P3, PT, PT, PT, UP0, 0x80, 0x0 ;  /* 0x000000000000781c */ /* 0x000fc40003f6f008 */
[----:B------:R-:W-:Y:S01]  /*5490*/  ISETP.LT.U32.AND P1, PT, R5, 0xe, P1 ;  /* 0x0000000e0500780c */ /* 0x000fe20000f21070 */
[----:B------:R-:W0:Y:S01]  /*54a0*/  @P4 S2R R4, SR_CgaCtaId ;  /* 0x0000000000044919 */ /* 0x000e220000008800 */
[----:B------:R-:W-:Y:S02]  /*54b0*/  @P4 MOV R3, 0x400 ;  /* 0x0000040000034802 */ /* 0x000fe40000000f00 */
[----:B------:R-:W-:Y:S02]  /*54c0*/  PRMT R9, RZ, 0x7610, R9 ;  /* 0x00007610ff097816 */ /* 0x000fe40000000009 */
[----:B0-----:R-:W-:Y:S01]  /*54d0*/  @P4 LEA R4, R4, R3, 0x18 ;  /* 0x0000000304044211 */ /* 0x001fe200078ec0ff */
[----:B------:R-:W-:-:S03]  /*54e0*/  IMAD.WIDE.U32 R2, R2, -0x6db6db6d, RZ ;  /* 0x9249249302027825 */ /* 0x000fc600078e00ff */
[----:B------:R0:W-:Y:S01]  /*54f0*/  @P4 SYNCS.ARRIVE.TRANS64.A1T0 RZ, [R4+URZ+0x118], RZ ;  /* 0x000118ff04ff49a7 */ /* 0x0001e2000810003f */
[----:B------:R-:W-:Y:S01]  /*5500*/  IMAD.MOV.U32 R2, RZ, RZ, -0x1 ;  /* 0xffffffffff027424 */ /* 0x000fe200078e00ff */
[----:B------:R-:W-:Y:S02]  /*5510*/  SHF.R.U32.HI R5, RZ, 0x2, R3 ;  /* 0x00000002ff057819 */ /* 0x000fe40000011603 */
[----:B------:R-:W-:-:S03]  /*5520*/  SEL R3, RZ, 0x1, !P1 ;  /* 0x00000001ff037807 */ /* 0x000fc60004800000 */
[----:B------:R-:W-:Y:S01]  /*5530*/  IMAD R8, R5, -0xe, R8 ;  /* 0xfffffff205087824 */ /* 0x000fe200078e0208 */
[----:B------:R-:W-:Y:S02]  /*5540*/  LOP3.LUT R0, R0, R3, RZ, 0x3c, !PT ;  /* 0x0000000300007212 */ /* 0x000fe400078e3cff */
[----:B------:R-:W-:Y:S02]  /*5550*/  PRMT R3, RZ, 0x7610, R3 ;  /* 0x00007610ff037816 */ /* 0x000fe40000000003 */
[----:B------:R-:W-:Y:S02]  /*5560*/  @P3 LOP3.LUT R0, R0, 0x1, R5, 0x78, !PT ;  /* 0x0000000100003812 */ /* 0x000fe400078e7805 */
[----:B--2---:R-:W-:-:S04]  /*5570*/  IADD3 R18, P4, R18, R12, RZ ;  /* 0x0000000c12127210 */ /* 0x004fc80007f9e0ff */
[----:B------:R-:W-:Y:S01]  /*5580*/  ISETP.GE.U32.AND P1, PT, R18, UR4, PT ;  /* 0x0000000412007c0c */ /* 0x000fe2000bf26070 */
[----:B------:R-:W-:-:S05]  /*5590*/  IMAD.X R17, R17, 0x1, R23, P4 ;  /* 0x0000000111117824 */ /* 0x000fca00020e0617 */
[----:B------:R-:W-:-:S13]  /*55a0*/  ISETP.GE.U32.AND.EX P1, PT, R17, UR5, PT, P1 ;  /* 0x0000000511007c0c */ /* 0x000fda000bf26110 */
[----:B0-----:R-:W-:Y:S05]  /*55b0*/  @P1 BRA `(.L_x_115) ;  /* 0x0000000400601947 */ /* 0x001fea0003800000 */
[----:B------:R-:W0:Y:S01]  /*55c0*/  S2R R12, SR_CTAID.X ;  /* 0x00000000000c7919 */ /* 0x000e220000002500 */
[----:B------:R-:W-:Y:S01]  /*55d0*/  ULDC.64 UR4, c[0x0][0x628] ;  /* 0x00018a0000047ab9 */ /* 0x000fe20000000a00 */
[----:B------:R-:W-:Y:S01]  /*55e0*/  ULDC UR7, c[0x0][0x630] ;  /* 0x00018c0000077ab9 */ /* 0x000fe20000000800 */
[----:B------:R-:W-:Y:S01]  /*55f0*/  ISETP.NE.U32.AND P1, PT, RZ, UR4, PT ;  /* 0x00000004ff007c0c */ /* 0x000fe2000bf25070 */
[----:B------:R-:W1:Y:S01]  /*5600*/  S2R R13, SR_CTAID.Y ;  /* 0x00000000000d7919 */ /* 0x000e620000002600 */
[----:B------:R-:W-:Y:S01]  /*5610*/  ULDC UR8, c[0x0][0x150] ;  /* 0x0000540000087ab9 */ /* 0x000fe20000000800 */
[----:B------:R-:W-:Y:S01]  /*5620*/  IMAD.MOV.U32 R2, RZ, RZ, R18 ;  /* 0x000000ffff027224 */ /* 0x000fe200078e0012 */
[----:B------:R-:W-:Y:S01]  /*5630*/  ISETP.NE.AND.EX P1, PT, RZ, UR5, PT, P1 ;  /* 0x00000005ff007c0c */ /* 0x000fe2000bf25310 */
[----:B------:R-:W-:Y:S01]  /*5640*/  IMAD.MOV.U32 R3, RZ, RZ, R17 ;  /* 0x000000ffff037224 */ /* 0x000fe200078e0011 */
[----:B0-----:R-:W-:-:S11]  /*5650*/  I2FP.F32.U32 R14, R12 ;  /* 0x0000000c000e7245 */ /* 0x001fd60000201000 */
[----:B------:R-:W-:Y:S05]  /*5660*/  @!P1 BRA `(.L_x_116) ;  /* 0x0000000000289947 */ /* 0x000fea0003800000 */
[----:B------:R-:W-:Y:S02]  /*5670*/  ULDC UR6, c[0x0][0x634] ;  /* 0x00018d0000067ab9 */ /* 0x000fe40000000800 */
[----:B------:R-:W-:-:S05]  /*5680*/  IADD3 R3, P1, R18, UR6, RZ ;  /* 0x0000000612037c10 */ /* 0x000fca000ff3e0ff */
[----:B------:R-:W-:-:S04]  /*5690*/  IMAD.X R11, RZ, RZ, R17, P1 ;  /* 0x000000ffff0b7224 */ /* 0x000fc800008e0611 */
[----:B------:R-:W-:-:S04]  /*56a0*/  IMAD.WIDE.U32 R4, R11, UR4, RZ ;  /* 0x000000040b047c25 */ /* 0x000fc8000f8e00ff */
[----:B------:R-:W-:-:S04]  /*56b0*/  IMAD.WIDE.U32 R4, P1, R3, UR5, R4 ;  /* 0x0000000503047c25 */ /* 0x000fc8000f820004 */
[----:B------:R-:W-:-:S04]  /*56c0*/  IMAD.WIDE.U32 R2, R3, UR4, RZ ;  /* 0x0000000403027c25 */ /* 0x000fc8000f8e00ff */
[----:B------:R-:W-:Y:S01]  /*56d0*/  IMAD.MOV.U32 R2, RZ, RZ, R5 ;  /* 0x000000ffff027224 */ /* 0x000fe200078e0005 */
[----:B------:R-:W-:Y:S01]  /*56e0*/  IADD3 RZ, P3, R3, R4, RZ ;  /* 0x0000000403ff7210 */ /* 0x000fe20007f7e0ff */
[----:B------:R-:W-:-:S04]  /*56f0*/  IMAD.X R3, RZ, RZ, RZ, P1 ;  /* 0x000000ffff037224 */ /* 0x000fc800008e06ff */
[----:B------:R-:W-:-:S08]  /*5700*/  IMAD.WIDE.U32.X R2, R11, UR5, R2, P3 ;  /* 0x000000050b027c25 */ /* 0x000fd000098e0402 */
.L_x_116:
[----:B------:R-:W0:Y:S01]  /*5710*/  LDC R21, c[0x0][0x65c] ;  /* 0x00019700ff157b82 */ /* 0x000e220000000800 */
[--C-:B------:R-:W-:Y:S01]  /*5720*/  SHF.R.U64 R11, R2, UR7, R3.reuse ;  /* 0x00000007020b7c19 */ /* 0x100fe20008001203 */
[----:B------:R-:W-:Y:S01]  /*5730*/  FMUL R14, R14, UR8 ;  /* 0x000000080e0e7c20 */ /* 0x000fe20008400000 */
[----:B------:R-:W-:Y:S01]  /*5740*/  SHF.R.U32.HI R2, RZ, UR7, R3 ;  /* 0x00000007ff027c19 */ /* 0x000fe20008011603 */
[----:B------:R-:W-:Y:S01]  /*5750*/  ULDC UR6, c[0x0][0x154] ;  /* 0x0000550000067ab9 */ /* 0x000fe20000000800 */
[----:B------:R-:W-:Y:S01]  /*5760*/  IADD3 R15, P1, RZ, -R11, RZ ;  /* 0x8000000bff0f7210 */ /* 0x000fe20007f3e0ff */
[----:B------:R-:W-:Y:S01]  /*5770*/  ULDC.64 UR4, c[0x0][0x620] ;  /* 0x0001880000047ab9 */ /* 0x000fe20000000a00 */
[----:B-1----:R-:W-:Y:S01]  /*5780*/  I2FP.F32.U32 R3, R13 ;  /* 0x0000000d00037245 */ /* 0x002fe20000201000 */
[----:B------:R-:W1:Y:S01]  /*5790*/  LDC R19, c[0x0][0x144] ;  /* 0x00005100ff137b82 */ /* 0x000e620000000800 */
[----:B------:R-:W2:Y:S01]  /*57a0*/  F2I.U32.TRUNC.NTZ R14, R14 ;  /* 0x0000000e000e7305 */ /* 0x000ea2000020f000 */
[----:B------:R-:W-:-:S02]  /*57b0*/  IMAD.X R2, RZ, RZ, ~R2, P1 ;  /* 0x000000ffff027224 */ /* 0x000fc400008e0e02 */
[----:B------:R-:W-:Y:S01]  /*57c0*/  FMUL R4, R3, UR6 ;  /* 0x0000000603047c20 */ /* 0x000fe20008400000 */
[----:B------:R-:W-:Y:S01]  /*57d0*/  IMAD.MOV.U32 R3, RZ, RZ, R17 ;  /* 0x000000ffff037224 */ /* 0x000fe200078e0011 */
[----:B------:R-:W-:Y:S01]  /*57e0*/  ULDC.64 UR6, c[0x0][0x640] ;  /* 0x0001900000067ab9 */ /* 0x000fe20000000a00 */
[----:B------:R-:W-:Y:S01]  /*57f0*/  IMAD R2, R2, UR4, RZ ;  /* 0x0000000402027c24 */ /* 0x000fe2000f8e02ff */
[----:B------:R-:W3:Y:S01]  /*5800*/  LDC R20, c[0x0][0x148] ;  /* 0x00005200ff147b82 */ /* 0x000ee20000000800 */
[----:B------:R-:W-:Y:S01]  /*5810*/  ISETP.NE.U32.AND P1, PT, RZ, UR6, PT ;  /* 0x00000006ff007c0c */ /* 0x000fe2000bf25070 */
[----:B------:R-:W4:Y:S01]  /*5820*/  F2I.U32.TRUNC.NTZ R4, R4 ;  /* 0x0000000400047305 */ /* 0x000f22000020f000 */
[----:B------:R-:W-:Y:S02]  /*5830*/  IMAD R5, R15, UR5, R2 ;  /* 0x000000050f057c24 */ /* 0x000fe4000f8e0202 */
[----:B------:R-:W-:Y:S01]  /*5840*/  IMAD.MOV.U32 R2, RZ, RZ, R18 ;  /* 0x000000ffff027224 */ /* 0x000fe200078e0012 */
[----:B------:R-:W-:-:S02]  /*5850*/  ISETP.NE.AND.EX P1, PT, RZ, UR7, PT, P1 ;  /* 0x00000007ff007c0c */ /* 0x000fc4000bf25310 */
[----:B0-----:R-:W-:Y:S01]  /*5860*/  ISETP.NE.AND P4, PT, R21, 0x1, PT ;  /* 0x000000011500780c */ /* 0x001fe20003f85270 */
[----:B------:R-:W-:Y:S01]  /*5870*/  IMAD.WIDE.U32 R2, R15, UR4, R2 ;  /* 0x000000040f027c25 */ /* 0x000fe2000f8e0002 */
[----:B------:R-:W-:-:S03]  /*5880*/  ULDC UR4, c[0x0][0x618] ;  /* 0x0001860000047ab9 */ /* 0x000fc60000000800 */
[----:B--2---:R-:W-:Y:S02]  /*5890*/  IMAD.MOV R14, RZ, RZ, -R14 ;  /* 0x000000ffff0e7224 */ /* 0x004fe400078e0a0e */
[----:B------:R-:W-:Y:S02]  /*58a0*/  IMAD.IADD R3, R3, 0x1, R5 ;  /* 0x0000000103037824 */ /* 0x000fe400078e0205 */
[----:B-1----:R-:W-:-:S03]  /*58b0*/  IMAD R12, R19, R14, R12 ;  /* 0x0000000e130c7224 */ /* 0x002fc600078e020c */
[--C-:B------:R-:W-:Y:S01]  /*58c0*/  SHF.R.U64 R14, R2, UR4, R3.reuse ;  /* 0x00000004020e7c19 */ /* 0x100fe20008001203 */
[----:B----4-:R-:W-:Y:S01]  /*58d0*/  IMAD.MOV R2, RZ, RZ, -R4 ;  /* 0x000000ffff027224 */ /* 0x010fe200078e0a04 */
[----:B------:R-:W-:Y:S01]  /*58e0*/  SHF.R.U32.HI R3, RZ, UR4, R3 ;  /* 0x00000004ff037c19 */ /* 0x000fe20008011603 */
[----:B------:R-:W-:Y:S02]  /*58f0*/  ULDC UR4, c[0x0][0x608] ;  /* 0x0001820000047ab9 */ /* 0x000fe40000000800 */
[----:B---3--:R-:W-:Y:S01]  /*5900*/  @P4 IMAD R12, R20, R2, R13 ;  /* 0x00000002140c4224 */ /* 0x008fe200078e020d */
[--C-:B------:R-:W-:Y:S02]  /*5910*/  SHF.R.U64 R19, R14, UR4, R3.reuse ;  /* 0x000000040e137c19 */ /* 0x100fe40008001203 */
[----:B------:R-:W-:Y:S01]  /*5920*/  SHF.R.U32.HI R2, RZ, UR4, R3 ;  /* 0x00000004ff027c19 */ /* 0x000fe20008011603 */
[----:B------:R-:W-:-:S03]  /*5930*/  ULDC UR4, c[0x0][0x658] ;  /* 0x0001960000047ab9 */ /* 0x000fc60000000800 */
[--C-:B------:R-:W-:Y:S02]  /*5940*/  SHF.R.U64 R13, R19, UR4, R2.reuse ;  /* 0x00000004130d7c19 */ /* 0x100fe40008001202 */
[----:B------:R-:W-:-:S03]  /*5950*/  SHF.R.U32.HI R2, RZ, UR4, R2 ;  /* 0x00000004ff027c19 */ /* 0x000fc60008011602 */
[----:B------:R-:W-:Y:S02]  /*5960*/  IMAD.MOV.U32 R4, RZ, RZ, R13 ;  /* 0x000000ffff047224 */ /* 0x000fe400078e000d */
[----:B------:R-:W-:Y:S01]  /*5970*/  IMAD.MOV.U32 R3, RZ, RZ, R2 ;  /* 0x000000ffff037224 */ /* 0x000fe200078e0002 */
[----:B------:R-:W-:Y:S06]  /*5980*/  @!P1 BRA `(.L_x_117) ;  /* 0x00000000002c9947 */ /* 0x000fec0003800000 */
        /* <DEDUP_REMOVED lines=9> */
[----:B------:R-:W-:-:S04]  /*5a20*/  IMAD.WIDE.U32.X R2, R15, UR7, R2, P3 ;  /* 0x000000070f027c25 */ /* 0x000fc800098e0402 */
[----:B------:R-:W-:-:S07]  /*5a30*/  IMAD.MOV.U32 R4, RZ, RZ, R2 ;  /* 0x000000ffff047224 */ /* 0x000fce00078e0002 */
.L_x_117:
[----:B------:R-:W-:Y:S01]  /*5a40*/  ULDC UR4, c[0x0][0x648] ;  /* 0x0001920000047ab9 */ /* 0x000fe20000000800 */
[----:B------:R-:W-:Y:S01]  /*5a50*/  LOP3.LUT R2, R19, UR16, RZ, 0xc0, !PT ;  /* 0x0000001013027c12 */ /* 0x000fe2000f8ec0ff */
[----:B------:R-:W-:Y:S01]  /*5a60*/  ULDC UR5, c[0x0][0x610] ;  /* 0x0001840000057ab9 */ /* 0x000fe20000000800 */
[----:B------:R-:W-:Y:S01]  /*5a70*/  SHF.R.U64 R3, R4, UR4, R3 ;  /* 0x0000000404037c19 */ /* 0x000fe20008001203 */
[----:B------:R-:W-:Y:S01]  /*5a80*/  ULDC UR4, c[0x0][0x638] ;  /* 0x00018e0000047ab9 */ /* 0x000fe20000000800 */
[----:B------:R-:W-:-:S03]  /*5a90*/  LOP3.LUT R14, R14, UR15, RZ, 0xc0, !PT ;  /* 0x0000000f0e0e7c12 */ /* 0x000fc6000f8ec0ff */
[----:B------:R-:W-:Y:S02]  /*5aa0*/  IMAD.MOV R4, RZ, RZ, -R3 ;  /* 0x000000ffff047224 */ /* 0x000fe400078e0a03 */
[----:B------:R-:W-:Y:S02]  /*5ab0*/  IMAD R3, R3, UR17, R2 ;  /* 0x0000001103037c24 */ /* 0x000fe4000f8e0202 */
[----:B------:R-:W-:Y:S01]  /*5ac0*/  IMAD R13, R4, UR4, R13 ;  /* 0x00000004040d7c24 */ /* 0x000fe2000f8e020d */
[----:B------:R-:W-:Y:S01]  /*5ad0*/  ULDC UR4, c[0x0][0x600] ;  /* 0x0001800000047ab9 */ /* 0x000fe20000000800 */
[----:B------:R-:W-:Y:S02]  /*5ae0*/  IMAD R12, R3, UR5, R12 ;  /* 0x00000005030c7c24 */ /* 0x000fe4000f8e020c */
[----:B------:R-:W-:Y:S02]  /*5af0*/  IMAD R13, R13, UR4, R14 ;  /* 0x000000040d0d7c24 */ /* 0x000fe4000f8e020e */
[----:B------:R-:W-:-:S02]  /*5b00*/  IMAD.MOV.U32 R3, RZ, RZ, 0x1 ;  /* 0x00000001ff037424 */ /* 0x000fc400078e00ff */
[----:B------:R-:W-:Y:S01]  /*5b10*/  IMAD.MOV.U32 R2, RZ, RZ, R11 ;  /* 0x000000ffff027224 */ /* 0x000fe200078e000b */
[----:B------:R-:W-:Y:S02]  /*5b20*/  SEL R22, R13, R12, !P4 ;  /* 0x0000000c0d167207 */ /* 0x000fe40006000000 */
[----:B------:R-:W-:-:S07]  /*5b30*/  SEL R19, R12, R13, !P4 ;  /* 0x0000000d0c137207 */ /* 0x000fce0006000000 */
.L_x_115:
[----:B------:R-:W-:Y:S05]  /*5b40*/  BSYNC B1 ;  /* 0x0000000000017941 */ /* 0x000fea0003800000 */
.L_x_114:
[----:B------:R-:W-:-:S13]  /*5b50*/  LOP3.LUT P1, RZ, R3, 0xff, RZ, 0xc0, !PT ;  /* 0x000000ff03ff7812 */ /* 0x000fda000782c0ff */
[----:B------:R-:W-:Y:S05]  /*5b60*/  @P1 BRA `(.L_x_118) ;  /* 0xfffffff400201947 */ /* 0x000fea000383ffff */
[----:B------:R-:W-:Y:S05]  /*5b70*/  BSYNC B0 ;  /* 0x0000000000007941 */ /* 0x000fea0003800000 */
.L_x_106:
[----:B------:R-:W-:-:S03]  /*5b80*/  UMOV UR4, 0xffffffff ;  /* 0xffffffff00047882 */ /* 0x000fc60000000000 */
[----:B------:R-:W-:Y:S05]  /*5b90*/  BRA.DIV UR4, `(.L_x_119) ;  /* 0x0000000a04a87947 */ /* 0x000fea000b800000 */
[----:B------:R-:W-:-:S13]  /*5ba0*/  ELECT P6, URZ, PT ;  /* 0x00000000003f782f */ /* 0x000fda00038c0000 */
.L_x_145:
[----:B------:R-:W-:Y:S04]  /*5bb0*/  BSSY B0, `(.L_x_120) ;  /* 0x0000085000007945 */ /* 0x000fe80003800000 */
[----:B------:R-:W-:Y:S05]  /*5bc0*/  @!P6 BRA `(.L_x_121) ;  /* 0x00000008000ce947 */ /* 0x000fea0003800000 */
[----:B------:R-:W-:-:S04]  /*5bd0*/  LOP3.LUT R16, R16, 0x2, RZ, 0xfc, !PT ;  /* 0x0000000210107812 */ /* 0x000fc800078efcff */
[----:B------:R-:W-:-:S13]  /*5be0*/  ISETP.NE.AND P0, PT, R16, 0x3, PT ;  /* 0x000000031000780c */ /* 0x000fda0003f05270 */
[----:B------:R-:W-:Y:S05]  /*5bf0*/  @!P0 BRA `(.L_x_122) ;  /* 0x0000000000048947 */ /* 0x000fea0003800000 */
[----:B------:R-:W-:Y:S01]  /*5c00*/  BPT.TRAP 0x1 ;  /* 0x000000040000795c */ /* 0x000fe20000300000 */
.L_x_122:
[----:B------:R-:W0:Y:S01]  /*5c10*/  S2R R3, SR_CgaCtaId ;  /* 0x0000000000037919 */ /* 0x000e220000008800 */
[----:B------:R-:W-:-:S04]  /*5c20*/  MOV R2, 0x400 ;  /* 0x0000040000027802 */ /* 0x000fc80000000f00 */
[----:B0-----:R-:W-:Y:S02]  /*5c30*/  LEA R3, R3, R2, 0x18 ;  /* 0x0000000203037211 */ /* 0x001fe400078ec0ff */
[----:B------:R-:W-:-:S03]  /*5c40*/  SHF.L.U32 R2, R0, 0x1f, RZ ;  /* 0x0000001f00027819 */ /* 0x000fc600000006ff */
[----:B------:R-:W-:-:S04]  /*5c50*/  VIADD R3, R3, 0x70 ;  /* 0x0000007003037836 */ /* 0x000fc80000000000 */
[C---:B------:R-:W-:Y:S02]  /*5c60*/  IMAD R7, R8.reuse, 0x8, R3 ;  /* 0x0000000808077824 */ /* 0x040fe400078e0203 */
[----:B------:R-:W-:Y:S02]  /*5c70*/  VIADD R8, R8, 0x1 ;  /* 0x0000000108087836 */ /* 0x000fe40000000000 */
[----:B------:R-:W0:Y:S03]  /*5c80*/  SYNCS.PHASECHK.TRANS64.TRYWAIT P0, [R7+URZ], R2 ;  /* 0x00000002070075a7 */ /* 0x000e26000800017f */
[----:B------:R-:W-:-:S04]  /*5c90*/  ISETP.NE.AND P1, PT, R8, 0xe, PT ;  /* 0x0000000e0800780c */ /* 0x000fc80003f25270 */
[----:B------:R-:W-:Y:S02]  /*5ca0*/  SEL R5, RZ, 0x1, P1 ;  /* 0x00000001ff057807 */ /* 0x000fe40000800000 */
[----:B------:R-:W-:Y:S02]  /*5cb0*/  SEL R8, R8, RZ, P1 ;  /* 0x000000ff08087207 */ /* 0x000fe40000800000 */
[----:B------:R-:W-:-:S03]  /*5cc0*/  LOP3.LUT R5, R0, R5, RZ, 0x3c, !PT ;  /* 0x0000000500057212 */ /* 0x000fc600078e3cff */
[----:B------:R-:W-:Y:S01]  /*5cd0*/  IMAD R9, R8, 0x8, R3 ;  /* 0x0000000808097824 */ /* 0x000fe200078e0203 */
[----:B------:R-:W-:Y:S01]  /*5ce0*/  SHF.L.U32 R4, R5, 0x1f, RZ ;  /* 0x0000001f05047819 */ /* 0x000fe200000006ff */
[----:B0-----:R-:W-:Y:S06]  /*5cf0*/  @!P0 BRA `(.L_x_123) ;  /* 0x0000000800708947 */ /* 0x001fec0003800000 */
.L_x_146:
[----:B------:R-:W1:Y:S01]  /*5d00*/  SYNCS.PHASECHK.TRANS64.TRYWAIT P0, [R9+URZ], R4 ;  /* 0x00000004090075a7 */ /* 0x000e62000800017f */
[----:B------:R-:W-:-:S05]  /*5d10*/  VIADD R0, R8, 0x1 ;  /* 0x0000000108007836 */ /* 0x000fca0000000000 */
[----:B------:R-:W-:-:S04]  /*5d20*/  ISETP.NE.AND P1, PT, R0, 0xe, PT ;  /* 0x0000000e0000780c */ /* 0x000fc80003f25270 */
[----:B0-----:R-:W-:Y:S02]  /*5d30*/  SEL R2, RZ, 0x1, P1 ;  /* 0x00000001ff027807 */ /* 0x001fe40000800000 */
[----:B------:R-:W-:Y:S02]  /*5d40*/  SEL R0, R0, RZ, P1 ;  /* 0x000000ff00007207 */ /* 0x000fe40000800000 */
[----:B------:R-:W-:-:S03]  /*5d50*/  LOP3.LUT R7, R5, R2, RZ, 0x3c, !PT ;  /* 0x0000000205077212 */ /* 0x000fc600078e3cff */
[----:B------:R-:W-:Y:S01]  /*5d60*/  IMAD R6, R0, 0x8, R3 ;  /* 0x0000000800067824 */ /* 0x000fe200078e0203 */
[----:B------:R-:W-:Y:S01]  /*5d70*/  SHF.L.U32 R5, R7, 0x1f, RZ ;  /* 0x0000001f07057819 */ /* 0x000fe200000006ff */
[----:B-1----:R-:W-:Y:S06]  /*5d80*/  @!P0 BRA `(.L_x_124) ;  /* 0x0000000800608947 */ /* 0x002fec0003800000 */
.L_x_147:
[----:B------:R-:W1:Y:S01]  /*5d90*/  SYNCS.PHASECHK.TRANS64.TRYWAIT P0, [R6+URZ], R5 ;  /* 0x00000005060075a7 */ /* 0x000e62000800017f */
[----:B------:R-:W-:-:S05]  /*5da0*/  VIADD R0, R0, 0x1 ;  /* 0x0000000100007836 */ /* 0x000fca0000000000 */
[----:B------:R-:W-:-:S04]  /*5db0*/  ISETP.NE.AND P1, PT, R0, 0xe, PT ;  /* 0x0000000e0000780c */ /* 0x000fc80003f25270 */
[----:B------:R-:W-:Y:S02]  /*5dc0*/  SEL R2, RZ, 0x1, P1 ;  /* 0x00000001ff027807 */ /* 0x000fe40000800000 */
[----:B------:R-:W-:Y:S02]  /*5dd0*/  SEL R0, R0, RZ, P1 ;  /* 0x000000ff00007207 */ /* 0x000fe40000800000 */
[----:B------:R-:W-:-:S03]  /*5de0*/  LOP3.LUT R7, R7, R2, RZ, 0x3c, !PT ;  /* 0x0000000207077212 */ /* 0x000fc600078e3cff */
[----:B0-----:R-:W-:Y:S01]  /*5df0*/  IMAD R9, R0, 0x8, R3 ;  /* 0x0000000800097824 */ /* 0x001fe200078e0203 */
[----:B------:R-:W-:Y:S01]  /*5e00*/  SHF.L.U32 R4, R7, 0x1f, RZ ;  /* 0x0000001f07047819 */ /* 0x000fe200000006ff */
[----:B-1----:R-:W-:Y:S06]  /*5e10*/  @!P0 BRA `(.L_x_125) ;  /* 0x0000000800508947 */ /* 0x002fec0003800000 */
.L_x_148:
        /* <DEDUP_REMOVED lines=9> */
.L_x_149:
        /* <DEDUP_REMOVED lines=9> */
.L_x_150:
        /* <DEDUP_REMOVED lines=9> */
.L_x_151:
        /* <DEDUP_REMOVED lines=9> */
.L_x_152:
        /* <DEDUP_REMOVED lines=9> */
.L_x_153:
        /* <DEDUP_REMOVED lines=9> */
.L_x_154:
        /* <DEDUP_REMOVED lines=9> */
.L_x_155:
        /* <DEDUP_REMOVED lines=9> */
.L_x_156:
        /* <DEDUP_REMOVED lines=9> */
.L_x_157:
[----:B------:R-:W1:Y:S01]  /*6330*/  SYNCS.PHASECHK.TRANS64.TRYWAIT P0, [R6+URZ], R5 ;  /* 0x00000005060075a7 */ /* 0x000e62000800017f */
[----:B------:R-:W-:-:S05]  /*6340*/  VIADD R0, R0, 0x1 ;  /* 0x0000000100007836 */ /* 0x000fca0000000000 */
[----:B------:R-:W-:-:S04]  /*6350*/  ISETP.NE.AND P1, PT, R0, 0xe, PT ;  /* 0x0000000e0000780c */ /* 0x000fc80003f25270 */
[----:B------:R-:W-:Y:S02]  /*6360*/  SEL R2, RZ, 0x1, P1 ;  /* 0x00000001ff027807 */ /* 0x000fe40000800000 */
[----:B------:R-:W-:Y:S02]  /*6370*/  SEL R0, R0, RZ, P1 ;  /* 0x000000ff00007207 */ /* 0x000fe40000800000 */
[----:B------:R-:W-:Y:S01]  /*6380*/  LOP3.LUT R2, R7, R2, RZ, 0x3c, !PT ;  /* 0x0000000207027212 */ /* 0x000fe200078e3cff */
[----:B-1----:R-:W-:Y:S06]  /*6390*/  @!P0 BRA `(.L_x_135) ;  /* 0x0000000400b88947 */ /* 0x002fec0003800000 */
.L_x_158:
[----:B------:R-:W-:Y:S01]  /*63a0*/  IMAD R3, R0, 0x8, R3 ;  /* 0x0000000800037824 */ /* 0x000fe200078e0203 */
[----:B------:R-:W-:-:S07]  /*63b0*/  SHF.L.U32 R0, R2, 0x1f, RZ ;  /* 0x0000001f02007819 */ /* 0x000fce00000006ff */
.L_x_136:
[----:B--2---:R2:W3:Y:S02]  /*63c0*/  SYNCS.PHASECHK.TRANS64.TRYWAIT P0, [R3+URZ], R0 ;  /* 0x00000000030075a7 */ /* 0x0044e4000800017f */
[----:B---3--:R-:W-:Y:S05]  /*63d0*/  @!P0 NANOSLEEP.SYNCS 0x989680 ;  /* 0x009896800000895d */ /* 0x008fea0003900000 */
[----:B------:R-:W3:Y:S02]  /*63e0*/  @!P0 SYNCS.PHASECHK.TRANS64 P0, [R3+URZ], R0 ;  /* 0x00000000030085a7 */ /* 0x000ee4000800007f */
[----:B---3--:R-:W-:Y:S05]  /*63f0*/  @!P0 BRA `(.L_x_136) ;  /* 0xfffffffc00f08947 */ /* 0x008fea000383ffff */
.L_x_121:
[----:B------:R-:W-:Y:S05]  /*6400*/  BSYNC B0 ;  /* 0x0000000000007941 */ /* 0x000fea0003800000 */
.L_x_120:
[----:B------:R-:W-:Y:S05]  /*6410*/  EXIT ;  /* 0x000000000000794d */ /* 0x000fea0003800000 */
.L_x_20:
[----:B-1----:R1:W2:Y:S02]  /*6420*/  SYNCS.PHASECHK.TRANS64.TRYWAIT P0, [R65+URZ], R0 ;  /* 0x00000000410075a7 */ /* 0x0022a4000800017f */
[----:B--2---:R-:W-:Y:S05]  /*6430*/  @!P0 NANOSLEEP.SYNCS 0x989680 ;  /* 0x009896800000895d */ /* 0x004fea0003900000 */
[----:B------:R-:W2:Y:S02]  /*6440*/  @!P0 SYNCS.PHASECHK.TRANS64 P0, [R65+URZ], R0 ;  /* 0x00000000410085a7 */ /* 0x000ea4000800007f */
[----:B--2---:R-:W-:Y:S05]  /*6450*/  @!P0 BRA `(.L_x_20) ;  /* 0xfffffffc00f08947 */ /* 0x004fea000383ffff */
[----:B------:R-:W-:Y:S05]  /*6460*/  BRA `(.L_x_137) ;  /* 0xffffffb4001c7947 */ /* 0x000fea000383ffff */
.L_x_25:
[----:B--2---:R2:W3:Y:S02]  /*6470*/  SYNCS.PHASECHK.TRANS64.TRYWAIT P1, [R3+URZ], R0 ;  /* 0x00000000030075a7 */ /* 0x0044e4000802017f */
[----:B---3--:R-:W-:Y:S05]  /*6480*/  @!P1 NANOSLEEP.SYNCS 0x989680 ;  /* 0x009896800000995d */ /* 0x008fea0003900000 */
[----:B------:R-:W3:Y:S02]  /*6490*/  @!P1 SYNCS.PHASECHK.TRANS64 P1, [R3+URZ], R0 ;  /* 0x00000000030095a7 */ /* 0x000ee4000802007f */
[----:B---3--:R-:W-:Y:S05]  /*64a0*/  @!P1 BRA `(.L_x_25) ;  /* 0xfffffffc00f09947 */ /* 0x008fea000383ffff */
[----:B------:R-:W-:Y:S05]  /*64b0*/  BRA `(.L_x_24) ;  /* 0xffffffb400807947 */ /* 0x000fea000383ffff */
.L_x_30:
[----:B--2---:R-:W-:-:S04]  /*64c0*/  IMAD.U32 R5, RZ, RZ, UR4 ;  /* 0x00000004ff057e24 */ /* 0x004fc8000f8e00ff */
[----:B------:R2:W3:Y:S03]  /*64d0*/  SYNCS.PHASECHK.TRANS64.TRYWAIT P1, [R5+URZ], R4 ;  /* 0x00000004050075a7 */ /* 0x0004e6000802017f */
[----:B---3--:R-:W-:Y:S05]  /*64e0*/  @!P1 NANOSLEEP.SYNCS 0x989680 ;  /* 0x009896800000995d */ /* 0x008fea0003900000 */
[----:B------:R-:W3:Y:S02]  /*64f0*/  @!P1 SYNCS.PHASECHK.TRANS64 P1, [R5+URZ], R4 ;  /* 0x00000004050095a7 */ /* 0x000ee4000802007f */
[----:B---3--:R-:W-:Y:S05]  /*6500*/  @!P1 BRA `(.L_x_30) ;  /* 0xfffffffc00ec9947 */ /* 0x008fea000383ffff */
[----:B------:R-:W-:Y:S05]  /*6510*/  BRA `(.L_x_29) ;  /* 0xffffffb800387947 */ /* 0x000fea000383ffff */
.L_x_38:
[----:B-1----:R1:W2:Y:S02]  /*6520*/  SYNCS.PHASECHK.TRANS64.TRYWAIT P0, [R65+URZ+0x10], R0 ;  /* 0x00001000410075a7 */ /* 0x0022a4000800017f */
[----:B--2---:R-:W-:Y:S05]  /*6530*/  @!P0 NANOSLEEP.SYNCS 0x989680 ;  /* 0x009896800000895d */ /* 0x004fea0003900000 */
[----:B------:R-:W2:Y:S02]  /*6540*/  @!P0 SYNCS.PHASECHK.TRANS64 P0, [R65+URZ+0x10], R0 ;  /* 0x00001000410085a7 */ /* 0x000ea4000800007f */
[----:B--2---:R-:W-:Y:S05]  /*6550*/  @!P0 BRA `(.L_x_38) ;  /* 0xfffffffc00f08947 */ /* 0x004fea000383ffff */
[----:B------:R-:W-:Y:S05]  /*6560*/  BRA `(.L_x_138) ;  /* 0xffffffbc00907947 */ /* 0x000fea000383ffff */
.L_x_107:
[----:B------:R-:W-:Y:S01]  /*6570*/  BSSY B1, `(.L_x_139) ;  /* 0x0000006000017945 */ /* 0x000fe20003800000 */
[----:B------:R-:W-:-:S07]  /*6580*/  IMAD.MOV.U32 R15, RZ, RZ, -0x1 ;  /* 0xffffffffff0f7424 */ /* 0x000fce00078e00ff */
[----:B-----5:R-:W-:Y:S05]  /*6590*/  WARPSYNC.COLLECTIVE R15, `(.L_x_140) ;  /* 0x000000000f0c7348 */ /* 0x020fea0003c00000 */
[----:B------:R-:W-:Y:S02]  /*65a0*/  ELECT P6, UR62, PT ;  /* 0x00000000003e782f */ /* 0x000fe400038c0000 */
[----:B------:R-:W-:Y:S01]  /*65b0*/  MOV R14, UR62 ;  /* 0x0000003e000e7c02 */ /* 0x000fe20008000f00 */
[----:B-----5:R-:W-:Y:S10]  /*65c0*/  ENDCOLLECTIVE ;  /* 0x000000000000791b */ /* 0x020ff40003800000 */
.L_x_140:
[----:B------:R-:W-:Y:S05]  /*65d0*/  BSYNC B1 ;  /* 0x0000000000017941 */ /* 0x000fea0003800000 */
.L_x_139:
[----:B------:R-:W-:Y:S05]  /*65e0*/  BRA `(.L_x_141) ;  /* 0xffffffe8008c7947 */ /* 0x000fea000383ffff */
.L_x_110:
[----:B0-----:R0:W1:Y:S02]  /*65f0*/  SYNCS.PHASECHK.TRANS64.TRYWAIT P1, [R12+URZ+0x70], R5 ;  /* 0x000070050c0075a7 */ /* 0x001064000802017f */
[----:B-1----:R-:W-:Y:S05]  /*6600*/  @!P1 NANOSLEEP.SYNCS 0x989680 ;  /* 0x009896800000995d */ /* 0x002fea0003900000 */
[----:B------:R-:W1:Y:S02]  /*6610*/  @!P1 SYNCS.PHASECHK.TRANS64 P1, [R12+URZ+0x70], R5 ;  /* 0x000070050c0095a7 */ /* 0x000e64000802007f */
[----:B-1----:R-:W-:Y:S05]  /*6620*/  @!P1 BRA `(.L_x_110) ;  /* 0xfffffffc00f09947 */ /* 0x002fea000383ffff */
[----:B------:R-:W-:Y:S05]  /*6630*/  BRA `(.L_x_142) ;  /* 0xffffffe800c07947 */ /* 0x000fea000383ffff */
.L_x_119:
[----:B------:R-:W-:Y:S01]  /*6640*/  BSSY B0, `(.L_x_143) ;  /* 0x0000006000007945 */ /* 0x000fe20003800000 */
[----:B------:R-:W-:-:S07]  /*6650*/  IMAD.MOV.U32 R15, RZ, RZ, -0x1 ;  /* 0xffffffffff0f7424 */ /* 0x000fce00078e00ff */
[----:B-----5:R-:W-:Y:S05]  /*6660*/  WARPSYNC.COLLECTIVE R15, `(.L_x_144) ;  /* 0x000000000f0c7348 */ /* 0x020fea0003c00000 */
[----:B------:R-:W-:Y:S02]  /*6670*/  ELECT P6, UR62, PT ;  /* 0x00000000003e782f */ /* 0x000fe400038c0000 */
[----:B------:R-:W-:Y:S01]  /*6680*/  MOV R14, UR62 ;  /* 0x0000003e000e7c02 */ /* 0x000fe20008000f00 */
[----:B-----5:R-:W-:Y:S10]  /*6690*/  ENDCOLLECTIVE ;  /* 0x000000000000791b */ /* 0x020ff40003800000 */
.L_x_144:
[----:B------:R-:W-:Y:S05]  /*66a0*/  BSYNC B0 ;  /* 0x0000000000007941 */ /* 0x000fea0003800000 */
.L_x_143:
[----:B------:R-:W-:Y:S05]  /*66b0*/  BRA `(.L_x_145) ;  /* 0xfffffff4003c7947 */ /* 0x000fea000383ffff */
.L_x_123:
[----:B0-----:R0:W1:Y:S02]  /*66c0*/  SYNCS.PHASECHK.TRANS64.TRYWAIT P0, [R7+URZ], R2 ;  /* 0x00000002070075a7 */ /* 0x001064000800017f */
[----:B-1----:R-:W-:Y:S05]  /*66d0*/  @!P0 NANOSLEEP.SYNCS 0x989680 ;  /* 0x009896800000895d */ /* 0x002fea0003900000 */
[----:B------:R-:W1:Y:S02]  /*66e0*/  @!P0 SYNCS.PHASECHK.TRANS64 P0, [R7+URZ], R2 ;  /* 0x00000002070085a7 */ /* 0x000e64000800007f */
[----:B-1----:R-:W-:Y:S05]  /*66f0*/  @!P0 BRA `(.L_x_123) ;  /* 0xfffffffc00f08947 */ /* 0x002fea000383ffff */
[----:B------:R-:W-:Y:S05]  /*6700*/  BRA `(.L_x_146) ;  /* 0xfffffff4007c7947 */ /* 0x000fea000383ffff */
.L_x_124:
[----:B0-----:R0:W1:Y:S02]  /*6710*/  SYNCS.PHASECHK.TRANS64.TRYWAIT P0, [R9+URZ], R4 ;  /* 0x00000004090075a7 */ /* 0x001064000800017f */
[----:B-1----:R-:W-:Y:S05]  /*6720*/  @!P0 NANOSLEEP.SYNCS 0x989680 ;  /* 0x009896800000895d */ /* 0x002fea0003900000 */
[----:B------:R-:W1:Y:S02]  /*6730*/  @!P0 SYNCS.PHASECHK.TRANS64 P0, [R9+URZ], R4 ;  /* 0x00000004090085a7 */ /* 0x000e64000800007f */
[----:B-1----:R-:W-:Y:S05]  /*6740*/  @!P0 BRA `(.L_x_124) ;  /* 0xfffffffc00f08947 */ /* 0x002fea000383ffff */
[----:B------:R-:W-:Y:S05]  /*6750*/  BRA `(.L_x_147) ;  /* 0xfffffff4008c7947 */ /* 0x000fea000383ffff */
.L_x_125:
[----:B0-----:R0:W1:Y:S02]  /*6760*/  SYNCS.PHASECHK.TRANS64.TRYWAIT P0, [R6+URZ], R5 ;  /* 0x00000005060075a7 */ /* 0x001064000800017f */
[----:B-1----:R-:W-:Y:S05]  /*6770*/  @!P0 NANOSLEEP.SYNCS 0x989680 ;  /* 0x009896800000895d */ /* 0x002fea0003900000 */
[----:B------:R-:W1:Y:S02]  /*6780*/  @!P0 SYNCS.PHASECHK.TRANS64 P0, [R6+URZ], R5 ;  /* 0x00000005060085a7 */ /* 0x000e64000800007f */
[----:B-1----:R-:W-:Y:S05]  /*6790*/  @!P0 BRA `(.L_x_125) ;  /* 0xfffffffc00f08947 */ /* 0x002fea000383ffff */
[----:B------:R-:W-:Y:S05]  /*67a0*/  BRA `(.L_x_148) ;  /* 0xfffffff4009c7947 */ /* 0x000fea000383ffff */
.L_x_126:
[----:B0-----:R0:W1:Y:S02]  /*67b0*/  SYNCS.PHASECHK.TRANS64.TRYWAIT P0, [R9+URZ], R4 ;  /* 0x00000004090075a7 */ /* 0x001064000800017f */
[----:B-1----:R-:W-:Y:S05]  /*67c0*/  @!P0 NANOSLEEP.SYNCS 0x989680 ;  /* 0x009896800000895d */ /* 0x002fea0003900000 */
[----:B------:R-:W1:Y:S02]  /*67d0*/  @!P0 SYNCS.PHASECHK.TRANS64 P0, [R9+URZ], R4 ;  /* 0x00000004090085a7 */ /* 0x000e64000800007f */
[----:B-1----:R-:W-:Y:S05]  /*67e0*/  @!P0 BRA `(.L_x_126) ;  /* 0xfffffffc00f08947 */ /* 0x002fea000383ffff */
[----:B------:R-:W-:Y:S05]  /*67f0*/  BRA `(.L_x_149) ;  /* 0xfffffff400ac7947 */ /* 0x000fea000383ffff */
.L_x_127:
[----:B0-----:R0:W1:Y:S02]  /*6800*/  SYNCS.PHASECHK.TRANS64.TRYWAIT P0, [R6+URZ], R5 ;  /* 0x00000005060075a7 */ /* 0x001064000800017f */
[----:B-1----:R-:W-:Y:S05]  /*6810*/  @!P0 NANOSLEEP.SYNCS 0x989680 ;  /* 0x009896800000895d */ /* 0x002fea0003900000 */
[----:B------:R-:W1:Y:S02]  /*6820*/  @!P0 SYNCS.PHASECHK.TRANS64 P0, [R6+URZ], R5 ;  /* 0x00000005060085a7 */ /* 0x000e64000800007f */
[----:B-1----:R-:W-:Y:S05]  /*6830*/  @!P0 BRA `(.L_x_127) ;  /* 0xfffffffc00f08947 */ /* 0x002fea000383ffff */
[----:B------:R-:W-:Y:S05]  /*6840*/  BRA `(.L_x_150) ;  /* 0xfffffff400bc7947 */ /* 0x000fea000383ffff */
.L_x_128:
[----:B0-----:R0:W1:Y:S02]  /*6850*/  SYNCS.PHASECHK.TRANS64.TRYWAIT P0, [R9+URZ], R4 ;  /* 0x00000004090075a7 */ /* 0x001064000800017f */
[----:B-1----:R-:W-:Y:S05]  /*6860*/  @!P0 NANOSLEEP.SYNCS 0x989680 ;  /* 0x009896800000895d */ /* 0x002fea0003900000 */
[----:B------:R-:W1:Y:S02]  /*6870*/  @!P0 SYNCS.PHASECHK.TRANS64 P0, [R9+URZ], R4 ;  /* 0x00000004090085a7 */ /* 0x000e64000800007f */
[----:B-1----:R-:W-:Y:S05]  /*6880*/  @!P0 BRA `(.L_x_128) ;  /* 0xfffffffc00f08947 */ /* 0x002fea000383ffff */
[----:B------:R-:W-:Y:S05]  /*6890*/  BRA `(.L_x_151) ;  /* 0xfffffff400cc7947 */ /* 0x000fea000383ffff */
.L_x_129:
[----:B0-----:R0:W1:Y:S02]  /*68a0*/  SYNCS.PHASECHK.TRANS64.TRYWAIT P0, [R6+URZ], R5 ;  /* 0x00000005060075a7 */ /* 0x001064000800017f */
[----:B-1----:R-:W-:Y:S05]  /*68b0*/  @!P0 NANOSLEEP.SYNCS 0x989680 ;  /* 0x009896800000895d */ /* 0x002fea0003900000 */
[----:B------:R-:W1:Y:S02]  /*68c0*/  @!P0 SYNCS.PHASECHK.TRANS64 P0, [R6+URZ], R5 ;  /* 0x00000005060085a7 */ /* 0x000e64000800007f */
[----:B-1----:R-:W-:Y:S05]  /*68d0*/  @!P0 BRA `(.L_x_129) ;  /* 0xfffffffc00f08947 */ /* 0x002fea000383ffff */
[----:B------:R-:W-:Y:S05]  /*68e0*/  BRA `(.L_x_152) ;  /* 0xfffffff400dc7947 */ /* 0x000fea000383ffff */
.L_x_130:
[----:B0-----:R0:W1:Y:S02]  /*68f0*/  SYNCS.PHASECHK.TRANS64.TRYWAIT P0, [R9+URZ], R4 ;  /* 0x00000004090075a7 */ /* 0x001064000800017f */
[----:B-1----:R-:W-:Y:S05]  /*6900*/  @!P0 NANOSLEEP.SYNCS 0x989680 ;  /* 0x009896800000895d */ /* 0x002fea0003900000 */
[----:B------:R-:W1:Y:S02]  /*6910*/  @!P0 SYNCS.PHASECHK.TRANS64 P0, [R9+URZ], R4 ;  /* 0x00000004090085a7 */ /* 0x000e64000800007f */
[----:B-1----:R-:W-:Y:S05]  /*6920*/  @!P0 BRA `(.L_x_130) ;  /* 0xfffffffc00f08947 */ /* 0x002fea000383ffff */
[----:B------:R-:W-:Y:S05]  /*6930*/  BRA `(.L_x_153) ;  /* 0xfffffff400ec7947 */ /* 0x000fea000383ffff */
.L_x_131:
[----:B0-----:R0:W1:Y:S02]  /*6940*/  SYNCS.PHASECHK.TRANS64.TRYWAIT P0, [R6+URZ], R5 ;  /* 0x00000005060075a7 */ /* 0x001064000800017f */
[----:B-1----:R-:W-:Y:S05]  /*6950*/  @!P0 NANOSLEEP.SYNCS 0x989680 ;  /* 0x009896800000895d */ /* 0x002fea0003900000 */
[----:B------:R-:W1:Y:S02]  /*6960*/  @!P0 SYNCS.PHASECHK.TRANS64 P0, [R6+URZ], R5 ;  /* 0x00000005060085a7 */ /* 0x000e64000800007f */
[----:B-1----:R-:W-:Y:S05]  /*6970*/  @!P0 BRA `(.L_x_131) ;  /* 0xfffffffc00f08947 */ /* 0x002fea000383ffff */
[----:B------:R-:W-:Y:S05]  /*6980*/  BRA `(.L_x_154) ;  /* 0xfffffff400fc7947 */ /* 0x000fea000383ffff */
.L_x_132:
[----:B0-----:R0:W1:Y:S02]  /*6990*/  SYNCS.PHASECHK.TRANS64.TRYWAIT P0, [R9+URZ], R4 ;  /* 0x00000004090075a7 */ /* 0x001064000800017f */
[----:B-1----:R-:W-:Y:S05]  /*69a0*/  @!P0 NANOSLEEP.SYNCS 0x989680 ;  /* 0x009896800000895d */ /* 0x002fea0003900000 */
[----:B------:R-:W1:Y:S02]  /*69b0*/  @!P0 SYNCS.PHASECHK.TRANS64 P0, [R9+URZ], R4 ;  /* 0x00000004090085a7 */ /* 0x000e64000800007f */
[----:B-1----:R-:W-:Y:S05]  /*69c0*/  @!P0 BRA `(.L_x_132) ;  /* 0xfffffffc00f08947 */ /* 0x002fea000383ffff */
[----:B------:R-:W-:Y:S05]  /*69d0*/  BRA `(.L_x_155) ;  /* 0xfffffff8000c7947 */ /* 0x000fea000383ffff */
.L_x_133:
[----:B0-----:R0:W1:Y:S02]  /*69e0*/  SYNCS.PHASECHK.TRANS64.TRYWAIT P0, [R6+URZ], R5 ;  /* 0x00000005060075a7 */ /* 0x001064000800017f */
[----:B-1----:R-:W-:Y:S05]  /*69f0*/  @!P0 NANOSLEEP.SYNCS 0x989680 ;  /* 0x009896800000895d */ /* 0x002fea0003900000 */
[----:B------:R-:W1:Y:S02]  /*6a00*/  @!P0 SYNCS.PHASECHK.TRANS64 P0, [R6+URZ], R5 ;  /* 0x00000005060085a7 */ /* 0x000e64000800007f */
[----:B-1----:R-:W-:Y:S05]  /*6a10*/  @!P0 BRA `(.L_x_133) ;  /* 0xfffffffc00f08947 */ /* 0x002fea000383ffff */
[----:B------:R-:W-:Y:S05]  /*6a20*/  BRA `(.L_x_156) ;  /* 0xfffffff8001c7947 */ /* 0x000fea000383ffff */
.L_x_134:
[----:B0-----:R0:W1:Y:S02]  /*6a30*/  SYNCS.PHASECHK.TRANS64.TRYWAIT P0, [R9+URZ], R4 ;  /* 0x00000004090075a7 */ /* 0x001064000800017f */
[----:B-1----:R-:W-:Y:S05]  /*6a40*/  @!P0 NANOSLEEP.SYNCS 0x989680 ;  /* 0x009896800000895d */ /* 0x002fea0003900000 */
[----:B------:R-:W1:Y:S02]  /*6a50*/  @!P0 SYNCS.PHASECHK.TRANS64 P0, [R9+URZ], R4 ;  /* 0x00000004090085a7 */ /* 0x000e64000800007f */
[----:B-1----:R-:W-:Y:S05]  /*6a60*/  @!P0 BRA `(.L_x_134) ;  /* 0xfffffffc00f08947 */ /* 0x002fea000383ffff */
[----:B------:R-:W-:Y:S05]  /*6a70*/  BRA `(.L_x_157) ;  /* 0xfffffff8002c7947 */ /* 0x000fea000383ffff */
.L_x_135:
[----:B-1----:R1:W2:Y:S02]  /*6a80*/  SYNCS.PHASECHK.TRANS64.TRYWAIT P0, [R6+URZ], R5 ;  /* 0x00000005060075a7 */ /* 0x0022a4000800017f */
[----:B--2---:R-:W-:Y:S05]  /*6a90*/  @!P0 NANOSLEEP.SYNCS 0x989680 ;  /* 0x009896800000895d */ /* 0x004fea0003900000 */
[----:B------:R-:W2:Y:S02]  /*6aa0*/  @!P0 SYNCS.PHASECHK.TRANS64 P0, [R6+URZ], R5 ;  /* 0x00000005060085a7 */ /* 0x000ea4000800007f */
[----:B--2---:R-:W-:Y:S05]  /*6ab0*/  @!P0 BRA `(.L_x_135) ;  /* 0xfffffffc00f08947 */ /* 0x004fea000383ffff */
[----:B------:R-:W-:Y:S05]  /*6ac0*/  BRA `(.L_x_158) ;  /* 0xfffffff800347947 */ /* 0x000fea000383ffff */
.L_x_159:
[----:B------:R-:W-:-:S00]  /*6ad0*/  BRA `(.L_x_159) ;  /* 0xfffffffc00fc7947 */ /* 0x000fc0000383ffff */
[----:B------:R-:W-:-:S00]  /*6ae0*/  NOP ;  /* 0x0000000000007918 */ /* 0x000fc00000000000 */
        /* <DEDUP_REMOVED lines=9> */
.L_x_160:


//--------------------- .nv.global.init           --------------------------
	.section	.nv.global.init,"aw",@progbits
.nv.global.init:
	.type		$str$22,@object
	.size		$str$22,($str$23 - $str$22)
$str$22:
        /*0000*/ 	.byte	0x6b, 0x5f, 0x74, 0x69, 0x6c, 0x65, 0x5f, 0x63, 0x6f, 0x75, 0x6e, 0x74, 0x20, 0x3e, 0x3d, 0x20
        /*0010*/ 	.byte	0x31, 0x00
	.type		$str$23,@object
	.size		$str$23,(__unnamed_1 - $str$23)
$str$23:
        /*0012*/ 	.byte	0x2f, 0x74, 0x6d, 0x70, 0x2f, 0x63, 0x75, 0x74, 0x6c, 0x61, 0x73, 0x73, 0x5f, 0x73, 0x77, 0x65
        /*0022*/ 	.byte	0x65, 0x70, 0x5f, 0x73, 0x72, 0x63, 0x2f, 0x69, 0x6e, 0x63, 0x6c, 0x75, 0x64, 0x65, 0x2f, 0x63
        /*0032*/ 	.byte	0x75, 0x74, 0x6c, 0x61, 0x73, 0x73, 0x2f, 0x67, 0x65, 0x6d, 0x6d, 0x2f, 0x63, 0x6f, 0x6c, 0x6c
        /*0042*/ 	.byte	0x65, 0x63, 0x74, 0x69, 0x76, 0x65, 0x2f, 0x73, 0x6d, 0x39, 0x30, 0x5f, 0x6d, 0x6d, 0x61, 0x5f
        /*0052*/ 	.byte	0x74, 0x6d, 0x61, 0x5f, 0x67, 0x6d, 0x6d, 0x61, 0x5f, 0x73, 0x73, 0x5f, 0x77, 0x61, 0x72, 0x70
        /*0062*/ 	.byte	0x73, 0x70, 0x65, 0x63, 0x69, 0x61, 0x6c, 0x69, 0x7a, 0x65, 0x64, 0x2e, 0x68, 0x70, 0x70, 0x00
	.type		__unnamed_1,@object
	.size		__unnamed_1,(.L_0 - __unnamed_1)
__unnamed_1:
        /*0072*/ 	.byte	0x76, 0x6f, 0x69, 0x64, 0x20, 0x63, 0x75, 0x74, 0x6c, 0x61, 0x73, 0x73, 0x3a, 0x3a, 0x67, 0x65
        /* <DEDUP_REMOVED lines=180> */
        /*0bc2*/ 	.byte	0x64, 0x65, 0x6e, 0x74, 0x69, 0x74, 0x79, 0x5d, 0x00
.L_0:


//--------------------- .nv.shared._ZN7cutlass13device_kernelINS_4gemm6kernel13GemmUniversalIN4cute5tupleIJiiiiEEENS1_10collective13CollectiveMmaINS1_34MainloopSm90TmaGmmaWarpSpecializedILi14ENS5_IJNS4_1CILi2EEENSA_ILi1EEESC_EEENS1_32KernelTmaWarpSpecializedPingpongEEENS5_IJNSA_ILi64EEESG_SG_EEENS_10bfloat16_tENS5_IJlSC_lEEESI_SJ_NS4_8TiledMMAINS4_8MMA_AtomIJNS4_4SM904GMMA27MMA_64x64x16_F32BF16BF16_SSILNSN_5MajorE0ELSP_0ELNSN_7ScaleInE1ELSQ_1EEEEEENS4_6LayoutINS5_IJSC_SC_SC_EEENS5_IJNSA_ILi0EEESV_SV_EEEEENS5_IJNS4_10UnderscoreESY_SY_EEEEENS4_13SM90_TMA_LOADENS4_14ComposedLayoutINS4_7SwizzleILi3ELi4ELi3EEENS4_18smem_ptr_flag_bitsILi16EEENST_INS5_IJNSA_ILi8EEESG_EEENS5_IJSG_SC_EEEEEEEvNS4_8identityENS4_23SM90_TMA_LOAD_MULTICASTES1B_vS1C_EENS_8epilogue10collective6detail29Sm90TmaWarpSpecializedAdapterINS1G_15DefaultEpilogueISI_SJ_SJ_NS1F_6thread17LinearCombinationISI_Li1EffLNS1K_9ScaleType4KindE0ELNS_15FloatRoundStyleE2ESI_EENS1_15EpilogueDefaultEEEEEvvEEEEvNT_6ParamsE --------------------------
	.section	.nv.shared._ZN7cutlass13device_kernelINS_4gemm6kernel13GemmUniversalIN4cute5tupleIJiiiiEEENS1_10collective13CollectiveMmaINS1_34MainloopSm90TmaGmmaWarpSpecializedILi14ENS5_IJNS4_1CILi2EEENSA_ILi1EEESC_EEENS1_32KernelTmaWarpSpecializedPingpongEEENS5_IJNSA_ILi64EEESG_SG_EEENS_10bfloat16_tENS5_IJlSC_lEEESI_SJ_NS4_8TiledMMAINS4_8MMA_AtomIJNS4_4SM904GMMA27MMA_64x64x16_F32BF16BF16_SSILNSN_5MajorE0ELSP_0ELNSN_7ScaleInE1ELSQ_1EEEEEENS4_6LayoutINS5_IJSC_SC_SC_EEENS5_IJNSA_ILi0EEESV_SV_EEEEENS5_IJNS4_10UnderscoreESY_SY_EEEEENS4_13SM90_TMA_LOADENS4_14ComposedLayoutINS4_7SwizzleILi3ELi4ELi3EEENS4_18smem_ptr_flag_bitsILi16EEENST_INS5_IJNSA_ILi8EEESG_EEENS5_IJSG_SC_EEEEEEEvNS4_8identityENS4_23SM90_TMA_LOAD_MULTICASTES1B_vS1C_EENS_8epilogue10collective6detail29Sm90TmaWarpSpecializedAdapterINS1G_15DefaultEpilogueISI_SJ_SJ_NS1F_6thread17LinearCombinationISI_Li1EffLNS1K_9ScaleType4KindE0ELNS_15FloatRoundStyleE2ESI_EENS1_15EpilogueDefaultEEEEEvvEEEEvNT_6ParamsE,"aw",@nobits
	.sectionflags	@""
	.align	16
	.zero		1024


//--------------------- .nv.shared.reserved.0     --------------------------
	.section	.nv.shared.reserved.0,"aw",@nobits
	.weak		__nv_reservedSMEM_offset_0_alias
	.size		__nv_reservedSMEM_offset_0_alias, 0, 0
	.other		__nv_reservedSMEM_offset_0_alias,@"STO_CUDA_RESERVED_SHARED STV_DEFAULT"
__nv_reservedSMEM_offset_0_alias:
	.zero		0


//--------------------- .nv.global                --------------------------
	.section	.nv.global,"aw",@nobits
.nv.global:
	.type		_ZN40_INTERNAL_0b4783bf_4_k_cu_1babeeca_126264cute1_E,@object
	.size		_ZN40_INTERNAL_0b4783bf_4_k_cu_1babeeca_126264cute1_E,(_ZN40_INTERNAL_0b4783bf_4_k_cu_1babeeca_126264cuda3std3__45__cpo6cbeginE - _ZN40_INTERNAL_0b4783bf_4_k_cu_1babeeca_126264cute1_E)
_ZN40_INTERNAL_0b4783bf_4_k_cu_1babeeca_126264cute1_E:
	.zero		1
	.type		_ZN40_INTERNAL_0b4783bf_4_k_cu_1babeeca_126264cuda3std3__45__cpo6cbeginE,@object
	.size		_ZN40_INTERNAL_0b4783bf_4_k_cu_1babeeca_126264cuda3std3__45__cpo6cbeginE,(_ZN40_INTERNAL_0b4783bf_4_k_cu_1babeeca_126264cuda3std3__48in_placeE - _ZN40_INTERNAL_0b4783bf_4_k_cu_1babeeca_126264cuda3std3__45__cpo6cbeginE)
_ZN40_INTERNAL_0b4783bf_4_k_cu_1babeeca_126264cuda3std3__45__cpo6cbeginE:
	.zero		1
	.type		_ZN40_INTERNAL_0b4783bf_4_k_cu_1babeeca_126264cuda3std3__48in_placeE,@object
	.size		_ZN40_INTERNAL_0b4783bf_4_k_cu_1babeeca_126264cuda3std3__48in_placeE,(_ZN40_INTERNAL_0b4783bf_4_k_cu_1babeeca_126264cuda3std6ranges3__45__cpo9iter_moveE - _ZN40_INTERNAL_0b4783bf_4_k_cu_1babeeca_126264cuda3std3__48in_placeE)
_ZN40_INTERNAL_0b4783bf_4_k_cu_1babeeca_126264cuda3std3__48in_placeE:
	.zero		1
	.type		_ZN40_INTERNAL_0b4783bf_4_k_cu_1babeeca_126264cuda3std6ranges3__45__cpo9iter_moveE,@object
	.size		_ZN40_INTERNAL_0b4783bf_4_k_cu_1babeeca_126264cuda3std6ranges3__45__cpo9iter_moveE,(_ZN40_INTERNAL_0b4783bf_4_k_cu_1babeeca_126264cuda3std3__45__cpo5beginE - _ZN40_INTERNAL_0b4783bf_4_k_cu_1babeeca_126264cuda3std6ranges3__45__cpo9iter_moveE)
_ZN40_INTERNAL_0b4783bf_4_k_cu_1babeeca_126264cuda3std6ranges3__45__cpo9iter_moveE:
	.zero		1
	.type		_ZN40_INTERNAL_0b4783bf_4_k_cu_1babeeca_126264cuda3std3__45__cpo5beginE,@object
	.size		_ZN40_INTERNAL_0b4783bf_4_k_cu_1babeeca_126264cuda3std3__45__cpo5beginE,(_ZN40_INTERNAL_0b4783bf_4_k_cu_1babeeca_126264cuda3std3__442_GLOBAL__N__0b4783bf_4_k_cu_1babeeca_126266ignoreE - _ZN40_INTERNAL_0b4783bf_4_k_cu_1babeeca_126264cuda3std3__45__cpo5beginE)
_ZN40_INTERNAL_0b4783bf_4_k_cu_1babeeca_126264cuda3std3__45__cpo5beginE:
	.zero		1
	.type		_ZN40_INTERNAL_0b4783bf_4_k_cu_1babeeca_126264cuda3std3__442_GLOBAL__N__0b4783bf_4_k_cu_1babeeca_126266ignoreE,@object
	.size		_ZN40_INTERNAL_0b4783bf_4_k_cu_1babeeca_126264cuda3std3__442_GLOBAL__N__0b4783bf_4_k_cu_1babeeca_126266ignoreE,(_ZN40_INTERNAL_0b4783bf_4_k_cu_1babeeca_126264cute7productE - _ZN40_INTERNAL_0b4783bf_4_k_cu_1babeeca_126264cuda3std3__442_GLOBAL__N__0b4783bf_4_k_cu_1babeeca_126266ignoreE)
_ZN40_INTERNAL_0b4783bf_4_k_cu_1babeeca_126264cuda3std3__442_GLOBAL__N__0b4783bf_4_k_cu_1babeeca_126266ignoreE:
	.zero		1
	.type		_ZN40_INTERNAL_0b4783bf_4_k_cu_1babeeca_126264cute7productE,@object
	.size		_ZN40_INTERNAL_0b4783bf_4_k_cu_1babeeca_126264cute7productE,(_ZN40_INTERNAL_0b4783bf_4_k_cu_1babeeca_126264cuda3std3__45__cpo3endE - _ZN40_INTERNAL_0b4783bf_4_k_cu_1babeeca_126264cute7productE)
_ZN40_INTERNAL_0b4783bf_4_k_cu_1babeeca_126264cute7productE:
	.zero		1
	.type		_ZN40_INTERNAL_0b4783bf_4_k_cu_1babeeca_126264cuda3std3__45__cpo3endE,@object
	.size		_ZN40_INTERNAL_0b4783bf_4_k_cu_1babeeca_126264cuda3std3__45__cpo3endE,(_ZN40_INTERNAL_0b4783bf_4_k_cu_1babeeca_126264cuda3std3__419piecewise_constructE - _ZN40_INTERNAL_0b4783bf_4_k_cu_1babeeca_126264cuda3std3__45__cpo3endE)
_ZN40_INTERNAL_0b4783bf_4_k_cu_1babeeca_126264cuda3std3__45__cpo3endE:
	.zero		1
	.type		_ZN40_INTERNAL_0b4783bf_4_k_cu_1babeeca_126264cuda3std3__419piecewise_constructE,@object
	.size		_ZN40_INTERNAL_0b4783bf_4_k_cu_1babeeca_126264cuda3std3__419piecewise_constructE,(_ZN40_INTERNAL_0b4783bf_4_k_cu_1babeeca_126264cuda3std3__45__cpo4cendE - _ZN40_INTERNAL_0b4783bf_4_k_cu_1babeeca_126264cuda3std3__419piecewise_constructE)
_ZN40_INTERNAL_0b4783bf_4_k_cu_1babeeca_126264cuda3std3__419piecewise_constructE:
	.zero		1
	.type		_ZN40_INTERNAL_0b4783bf_4_k_cu_1babeeca_126264cuda3std3__45__cpo4cendE,@object
	.size		_ZN40_INTERNAL_0b4783bf_4_k_cu_1babeeca_126264cuda3std3__45__cpo4cendE,(_ZN40_INTERNAL_0b4783bf_4_k_cu_1babeeca_126264cuda3std6ranges3__45__cpo4swapE - _ZN40_INTERNAL_0b4783bf_4_k_cu_1babeeca_126264cuda3std3__45__cpo4cendE)
_ZN40_INTERNAL_0b4783bf_4_k_cu_1babeeca_126264cuda3std3__45__cpo4cendE:
	.zero		1
	.type		_ZN40_INTERNAL_0b4783bf_4_k_cu_1babeeca_126264cuda3std6ranges3__45__cpo4swapE,@object
	.size		_ZN40_INTERNAL_0b4783bf_4_k_cu_1babeeca_126264cuda3std6ranges3__45__cpo4swapE,(.L_8 - _ZN40_INTERNAL_0b4783bf_4_k_cu_1babeeca_126264cuda3std6ranges3__45__cpo4swapE)
_ZN40_INTERNAL_0b4783bf_4_k_cu_1babeeca_126264cuda3std6ranges3__45__cpo4swapE:
	.zero		1
.L_8:


//--------------------- .nv.constant0._ZN7cutlass13device_kernelINS_4gemm6kernel13GemmUniversalIN4cute5tupleIJiiiiEEENS1_10collective13CollectiveMmaINS1_34MainloopSm90TmaGmmaWarpSpecializedILi14ENS5_IJNS4_1CILi2EEENSA_ILi1EEESC_EEENS1_32KernelTmaWarpSpecializedPingpongEEENS5_IJNSA_ILi64EEESG_SG_EEENS_10bfloat16_tENS5_IJlSC_lEEESI_SJ_NS4_8TiledMMAINS4_8MMA_AtomIJNS4_4SM904GMMA27MMA_64x64x16_F32BF16BF16_SSILNSN_5MajorE0ELSP_0ELNSN_7ScaleInE1ELSQ_1EEEEEENS4_6LayoutINS5_IJSC_SC_SC_EEENS5_IJNSA_ILi0EEESV_SV_EEEEENS5_IJNS4_10UnderscoreESY_SY_EEEEENS4_13SM90_TMA_LOADENS4_14ComposedLayoutINS4_7SwizzleILi3ELi4ELi3EEENS4_18smem_ptr_flag_bitsILi16EEENST_INS5_IJNSA_ILi8EEESG_EEENS5_IJSG_SC_EEEEEEEvNS4_8identityENS4_23SM90_TMA_LOAD_MULTICASTES1B_vS1C_EENS_8epilogue10collective6detail29Sm90TmaWarpSpecializedAdapterINS1G_15DefaultEpilogueISI_SJ_SJ_NS1F_6thread17LinearCombinationISI_Li1EffLNS1K_9ScaleType4KindE0ELNS_15FloatRoundStyleE2ESI_EENS1_15EpilogueDefaultEEEEEvvEEEEvNT_6ParamsE --------------------------
	.section	.nv.constant0._ZN7cutlass13device_kernelINS_4gemm6kernel13GemmUniversalIN4cute5tupleIJiiiiEEENS1_10collective13CollectiveMmaINS1_34MainloopSm90TmaGmmaWarpSpecializedILi14ENS5_IJNS4_1CILi2EEENSA_ILi1EEESC_EEENS1_32KernelTmaWarpSpecializedPingpongEEENS5_IJNSA_ILi64EEESG_SG_EEENS_10bfloat16_tENS5_IJlSC_lEEESI_SJ_NS4_8TiledMMAINS4_8MMA_AtomIJNS4_4SM904GMMA27MMA_64x64x16_F32BF16BF16_SSILNSN_5MajorE0ELSP_0ELNSN_7ScaleInE1ELSQ_1EEEEEENS4_6LayoutINS5_IJSC_SC_SC_EEENS5_IJNSA_ILi0EEESV_SV_EEEEENS5_IJNS4_10UnderscoreESY_SY_EEEEENS4_13SM90_TMA_LOADENS4_14ComposedLayoutINS4_7SwizzleILi3ELi4ELi3EEENS4_18smem_ptr_flag_bitsILi16EEENST_INS5_IJNSA_ILi8EEESG_EEENS5_IJSG_SC_EEEEEEEvNS4_8identityENS4_23SM90_TMA_LOAD_MULTICASTES1B_vS1C_EENS_8epilogue10collective6detail29Sm90TmaWarpSpecializedAdapterINS1G_15DefaultEpilogueISI_SJ_SJ_NS1F_6thread17LinearCombinationISI_Li1EffLNS1K_9ScaleType4KindE0ELNS_15FloatRoundStyleE2ESI_EENS1_15EpilogueDefaultEEEEEvvEEEEvNT_6ParamsE,"a",@progbits
	.sectionflags	@""
	.align	4
.nv.constant0._ZN7cutlass13device_kernelINS_4gemm6kernel13GemmUniversalIN4cute5tupleIJiiiiEEENS1_10collective13CollectiveMmaINS1_34MainloopSm90TmaGmmaWarpSpecializedILi14ENS5_IJNS4_1CILi2EEENSA_ILi1EEESC_EEENS1_32KernelTmaWarpSpecializedPingpongEEENS5_IJNSA_ILi64EEESG_SG_EEENS_10bfloat16_tENS5_IJlSC_lEEESI_SJ_NS4_8TiledMMAINS4_8MMA_AtomIJNS4_4SM904GMMA27MMA_64x64x16_F32BF16BF16_SSILNSN_5MajorE0ELSP_0ELNSN_7ScaleInE1ELSQ_1EEEEEENS4_6LayoutINS5_IJSC_SC_SC_EEENS5_IJNSA_ILi0EEESV_SV_EEEEENS5_IJNS4_10UnderscoreESY_SY_EEEEENS4_13SM90_TMA_LOADENS4_14ComposedLayoutINS4_7SwizzleILi3ELi4ELi3EEENS4_18smem_ptr_flag_bitsILi16EEENST_INS5_IJNSA_ILi8EEESG_EEENS5_IJSG_SC_EEEEEEEvNS4_8identityENS4_23SM90_TMA_LOAD_MULTICASTES1B_vS1C_EENS_8epilogue10collective6detail29Sm90TmaWarpSpecializedAdapterINS1G_15DefaultEpilogueISI_SJ_SJ_NS1F_6thread17LinearCombinationISI_Li1EffLNS1K_9ScaleType4KindE0ELNS_15FloatRoundStyleE2ESI_EENS1_15EpilogueDefaultEEEEEvvEEEEvNT_6ParamsE:
	.zero		1664


//--------------------- SYMBOLS --------------------------

	.type		.nv.reservedSmem.offset0,@object
	.size		.nv.reservedSmem.offset0,0x4
	.type		__assertfail,@function
